// auto-generated by cutlass_sweep.gemm — config: {"arch": "sm_90", "cluster_m": 2, "cluster_n": 2, "dtype": "e5m2", "dtype_b": "e5m2", "layout": "nt", "stages": 0, "tile_k": 64, "tile_m": 128, "tile_n": 64}
#include "cutlass/cutlass.h"
#include "cutlass/gemm/collective/collective_builder.hpp"
#include "cutlass/gemm/device/gemm_universal_adapter.h"
#include "cutlass/gemm/kernel/gemm_universal.hpp"
#include "cutlass/epilogue/collective/collective_builder.hpp"

using ElemA = cutlass::float_e5m2_t;
using ElemB = cutlass::float_e5m2_t;
using ElemCD = cutlass::float_e5m2_t;
using Acc  = float;
using TileShape    = cute::Shape<cute::_128, cute::_64, cute::_64>;
using ClusterShape = cute::Shape<cute::_2, cute::_2, cute::_1>;

using CollectiveEpilogue = typename cutlass::epilogue::collective::CollectiveBuilder<
    cutlass::arch::Sm90, cutlass::arch::OpClassTensorOp,
    TileShape, ClusterShape,
    cutlass::epilogue::collective::EpilogueTileAuto,
    Acc, Acc,
    ElemCD, cutlass::layout::RowMajor, 128 / cutlass::sizeof_bits<ElemCD>::value,
    ElemCD, cutlass::layout::RowMajor, 128 / cutlass::sizeof_bits<ElemCD>::value,
    cutlass::epilogue::collective::EpilogueScheduleAuto
  >::CollectiveOp;

using CollectiveMainloop = typename cutlass::gemm::collective::CollectiveBuilder<
    cutlass::arch::Sm90, cutlass::arch::OpClassTensorOp,
    ElemA, cutlass::layout::RowMajor, 128 / cutlass::sizeof_bits<ElemA>::value,
    ElemB, cutlass::layout::ColumnMajor, 128 / cutlass::sizeof_bits<ElemB>::value,
    Acc,
    TileShape, ClusterShape,
    cutlass::gemm::collective::StageCountAutoCarveout<static_cast<int>(sizeof(typename CollectiveEpilogue::SharedStorage))>,
    cutlass::gemm::collective::KernelScheduleAuto
  >::CollectiveOp;

using GemmKernel = cutlass::gemm::kernel::GemmUniversal<
    cute::Shape<int,int,int,int>,
    CollectiveMainloop,
    CollectiveEpilogue
>;
using Gemm = cutlass::gemm::device::GemmUniversalAdapter<GemmKernel>;

// Force the device kernel symbol into the cubin without needing a host main.
auto* _anchor = &cutlass::device_kernel<GemmKernel>;


// ===== COMPILED SASS (sm_90a) =====

	.target	sm_90a

	.elftype	@"ET_EXEC"


//--------------------- .note.nv.tkinfo           --------------------------
	.section	.note.nv.tkinfo,"",@"SHT_NOTE"
	.sectionflags	@"SHF_NOTE_NV_TKINFO"
	.tkinfo
        /*0018*/ 	.word	0x00000002
        /*0030*/ 	.string	""
        /*0030*/ 	.string	"ptxas"
        /*0030*/ 	.string	"Cuda compilation tools, release 13.0, V13.0.88"
        /*0030*/ 	.string	"Build cuda_13.0.r13.0/compiler.36424714_0"
        /*0030*/ 	.string	"-arch sm_90a -m 64 "



//--------------------- .note.nv.cuinfo           --------------------------
	.section	.note.nv.cuinfo,"",@"SHT_NOTE"
	.sectionflags	@"SHF_NOTE_NV_CUINFO"
        /*0018*/ 	.short	0x0002
        /*001a*/ 	.short	0x005a
        /*001c*/ 	.short	0x0082
	.zero		2


//--------------------- .nv.info                  --------------------------
	.section	.nv.info,"",@"SHT_CUDA_INFO"
	.align	4


	//----- nvinfo : EIATTR_REGCOUNT
	.align		4
        /*0000*/ 	.byte	0x04, 0x2f
        /*0002*/ 	.short	(.L_12 - .L_11)
	.align		4
.L_11:
        /*0004*/ 	.word	index@(_ZN7cutlass13device_kernelINS_4gemm6kernel13GemmUniversalIN4cute5tupleIJiiiiEEENS1_10collective13CollectiveMmaINS1_37MainloopSm90TmaGmmaWarpSpecializedFP8ILi18ENS5_IJNS4_1CILi2EEESB_NSA_ILi1EEEEEENS1_35KernelTmaWarpSpecializedCooperativeEEENS5_IJNSA_ILi128EEENSA_ILi64EEESH_EEENS_12float_e5m2_tENS5_IJlSC_lEEESJ_SK_NS4_8TiledMMAINS4_8MMA_AtomIJNS4_4SM904GMMA30MMA_64x64x32_F32E5M2E5M2_SS_TNILNSO_7ScaleInE1ELSQ_1EEEEEENS4_6LayoutINS5_IJSB_SC_SC_EEENS5_IJSC_NSA_ILi0EEESV_EEEEENS5_IJNS4_10UnderscoreESY_SY_EEEEENS4_23SM90_TMA_LOAD_MULTICASTENS4_14ComposedLayoutINS4_7SwizzleILi2ELi4ELi3EEENS4_18smem_ptr_flag_bitsILi8EEENST_INS5_IJNSA_ILi8EEESH_EEENS5_IJSH_SC_EEEEEEEvNS4_8identityES11_S1B_vS1C_EENS_8epilogue10collective6detail29Sm90TmaWarpSpecializedAdapterINS1F_15DefaultEpilogueISJ_SK_SK_NS1E_6thread17LinearCombinationISJ_Li1EffLNS1J_9ScaleType4KindE0ELNS_15FloatRoundStyleE2ESJ_EENS1_15EpilogueDefaultEEEEEvvEEEEvNT_6ParamsE)
        /*0008*/ 	.word	0x000000a8


	//----- nvinfo : EIATTR_FRAME_SIZE
	.align		4
.L_12:
        /*000c*/ 	.byte	0x04, 0x11
        /*000e*/ 	.short	(.L_14 - .L_13)
	.align		4
.L_13:
        /*0010*/ 	.word	index@(_ZN7cutlass13device_kernelINS_4gemm6kernel13GemmUniversalIN4cute5tupleIJiiiiEEENS1_10collective13CollectiveMmaINS1_37MainloopSm90TmaGmmaWarpSpecializedFP8ILi18ENS5_IJNS4_1CILi2EEESB_NSA_ILi1EEEEEENS1_35KernelTmaWarpSpecializedCooperativeEEENS5_IJNSA_ILi128EEENSA_ILi64EEESH_EEENS_12float_e5m2_tENS5_IJlSC_lEEESJ_SK_NS4_8TiledMMAINS4_8MMA_AtomIJNS4_4SM904GMMA30MMA_64x64x32_F32E5M2E5M2_SS_TNILNSO_7ScaleInE1ELSQ_1EEEEEENS4_6LayoutINS5_IJSB_SC_SC_EEENS5_IJSC_NSA_ILi0EEESV_EEEEENS5_IJNS4_10UnderscoreESY_SY_EEEEENS4_23SM90_TMA_LOAD_MULTICASTENS4_14ComposedLayoutINS4_7SwizzleILi2ELi4ELi3EEENS4_18smem_ptr_flag_bitsILi8EEENST_INS5_IJNSA_ILi8EEESH_EEENS5_IJSH_SC_EEEEEEEvNS4_8identityES11_S1B_vS1C_EENS_8epilogue10collective6detail29Sm90TmaWarpSpecializedAdapterINS1F_15DefaultEpilogueISJ_SK_SK_NS1E_6thread17LinearCombinationISJ_Li1EffLNS1J_9ScaleType4KindE0ELNS_15FloatRoundStyleE2ESJ_EENS1_15EpilogueDefaultEEEEEvvEEEEvNT_6ParamsE)
        /*0014*/ 	.word	0x00000000


	//----- nvinfo : EIATTR_MIN_STACK_SIZE
	.align		4
.L_14:
        /*0018*/ 	.byte	0x04, 0x12
        /*001a*/ 	.short	(.L_16 - .L_15)
	.align		4
.L_15:
        /*001c*/ 	.word	index@(_ZN7cutlass13device_kernelINS_4gemm6kernel13GemmUniversalIN4cute5tupleIJiiiiEEENS1_10collective13CollectiveMmaINS1_37MainloopSm90TmaGmmaWarpSpecializedFP8ILi18ENS5_IJNS4_1CILi2EEESB_NSA_ILi1EEEEEENS1_35KernelTmaWarpSpecializedCooperativeEEENS5_IJNSA_ILi128EEENSA_ILi64EEESH_EEENS_12float_e5m2_tENS5_IJlSC_lEEESJ_SK_NS4_8TiledMMAINS4_8MMA_AtomIJNS4_4SM904GMMA30MMA_64x64x32_F32E5M2E5M2_SS_TNILNSO_7ScaleInE1ELSQ_1EEEEEENS4_6LayoutINS5_IJSB_SC_SC_EEENS5_IJSC_NSA_ILi0EEESV_EEEEENS5_IJNS4_10UnderscoreESY_SY_EEEEENS4_23SM90_TMA_LOAD_MULTICASTENS4_14ComposedLayoutINS4_7SwizzleILi2ELi4ELi3EEENS4_18smem_ptr_flag_bitsILi8EEENST_INS5_IJNSA_ILi8EEESH_EEENS5_IJSH_SC_EEEEEEEvNS4_8identityES11_S1B_vS1C_EENS_8epilogue10collective6detail29Sm90TmaWarpSpecializedAdapterINS1F_15DefaultEpilogueISJ_SK_SK_NS1E_6thread17LinearCombinationISJ_Li1EffLNS1J_9ScaleType4KindE0ELNS_15FloatRoundStyleE2ESJ_EENS1_15EpilogueDefaultEEEEEvvEEEEvNT_6ParamsE)
        /*0020*/ 	.word	0x00000000
.L_16:


//--------------------- .nv.compat                --------------------------
	.section	.nv.compat,"",@"SHT_CUDA_COMPAT_INFO"
	.align	4
        /*0000*/ 	.byte	0x02, 0x09, 0x01, 0x00, 0x02, 0x02, 0x04, 0x00, 0x02, 0x05, 0x05, 0x00, 0x03, 0x07, 0x01, 0x01
        /*0010*/ 	.byte	0x02, 0x03, 0x01, 0x00, 0x02, 0x06, 0x01, 0x00, 0x04, 0x0b, 0x08, 0x00, 0x00, 0x00, 0x00, 0x00
        /*0020*/ 	.byte	0x00, 0x00, 0x00, 0x00


//--------------------- .nv.info._ZN7cutlass13device_kernelINS_4gemm6kernel13GemmUniversalIN4cute5tupleIJiiiiEEENS1_10collective13CollectiveMmaINS1_37MainloopSm90TmaGmmaWarpSpecializedFP8ILi18ENS5_IJNS4_1CILi2EEESB_NSA_ILi1EEEEEENS1_35KernelTmaWarpSpecializedCooperativeEEENS5_IJNSA_ILi128EEENSA_ILi64EEESH_EEENS_12float_e5m2_tENS5_IJlSC_lEEESJ_SK_NS4_8TiledMMAINS4_8MMA_AtomIJNS4_4SM904GMMA30MMA_64x64x32_F32E5M2E5M2_SS_TNILNSO_7ScaleInE1ELSQ_1EEEEEENS4_6LayoutINS5_IJSB_SC_SC_EEENS5_IJSC_NSA_ILi0EEESV_EEEEENS5_IJNS4_10UnderscoreESY_SY_EEEEENS4_23SM90_TMA_LOAD_MULTICASTENS4_14ComposedLayoutINS4_7SwizzleILi2ELi4ELi3EEENS4_18smem_ptr_flag_bitsILi8EEENST_INS5_IJNSA_ILi8EEESH_EEENS5_IJSH_SC_EEEEEEEvNS4_8identityES11_S1B_vS1C_EENS_8epilogue10collective6detail29Sm90TmaWarpSpecializedAdapterINS1F_15DefaultEpilogueISJ_SK_SK_NS1E_6thread17LinearCombinationISJ_Li1EffLNS1J_9ScaleType4KindE0ELNS_15FloatRoundStyleE2ESJ_EENS1_15EpilogueDefaultEEEEEvvEEEEvNT_6ParamsE --------------------------
	.section	.nv.info._ZN7cutlass13device_kernelINS_4gemm6kernel13GemmUniversalIN4cute5tupleIJiiiiEEENS1_10collective13CollectiveMmaINS1_37MainloopSm90TmaGmmaWarpSpecializedFP8ILi18ENS5_IJNS4_1CILi2EEESB_NSA_ILi1EEEEEENS1_35KernelTmaWarpSpecializedCooperativeEEENS5_IJNSA_ILi128EEENSA_ILi64EEESH_EEENS_12float_e5m2_tENS5_IJlSC_lEEESJ_SK_NS4_8TiledMMAINS4_8MMA_AtomIJNS4_4SM904GMMA30MMA_64x64x32_F32E5M2E5M2_SS_TNILNSO_7ScaleInE1ELSQ_1EEEEEENS4_6LayoutINS5_IJSB_SC_SC_EEENS5_IJSC_NSA_ILi0EEESV_EEEEENS5_IJNS4_10UnderscoreESY_SY_EEEEENS4_23SM90_TMA_LOAD_MULTICASTENS4_14ComposedLayoutINS4_7SwizzleILi2ELi4ELi3EEENS4_18smem_ptr_flag_bitsILi8EEENST_INS5_IJNSA_ILi8EEESH_EEENS5_IJSH_SC_EEEEEEEvNS4_8identityES11_S1B_vS1C_EENS_8epilogue10collective6detail29Sm90TmaWarpSpecializedAdapterINS1F_15DefaultEpilogueISJ_SK_SK_NS1E_6thread17LinearCombinationISJ_Li1EffLNS1J_9ScaleType4KindE0ELNS_15FloatRoundStyleE2ESJ_EENS1_15EpilogueDefaultEEEEEvvEEEEvNT_6ParamsE,"",@"SHT_CUDA_INFO"
	.sectionflags	@""
	.align	4


	//----- nvinfo : EIATTR_CUDA_API_VERSION
	.align		4
        /*0000*/ 	.byte	0x04, 0x37
        /*0002*/ 	.short	(.L_18 - .L_17)
.L_17:
        /*0004*/ 	.word	0x00000082


	//----- nvinfo : EIATTR_KPARAM_INFO
	.align		4
.L_18:
        /*0008*/ 	.byte	0x04, 0x17
        /*000a*/ 	.short	(.L_20 - .L_19)
.L_19:
        /*000c*/ 	.word	0x00000000
        /*0010*/ 	.short	0x0000
        /*0012*/ 	.short	0x0070
        /*0014*/ 	.byte	0x00, 0xf0, 0x01, 0x10


	//----- nvinfo : EIATTR_SPARSE_MMA_MASK
	.align		4
.L_20:
        /*0018*/ 	.byte	0x03, 0x50
        /*001a*/ 	.short	0x0000


	//----- nvinfo : EIATTR_MAXREG_COUNT
	.align		4
        /*001c*/ 	.byte	0x03, 0x1b
        /*001e*/ 	.short	0x00a8


	//----- nvinfo : EIATTR_NUM_BARRIERS
	.align		4
        /*0020*/ 	.byte	0x02, 0x4c
        /*0022*/ 	.byte	0x01
	.zero		1


	//----- nvinfo : EIATTR_MERCURY_ISA_VERSION
	.align		4
        /*0024*/ 	.byte	0x03, 0x5f
        /*0026*/ 	.short	0x0101


	//----- nvinfo : EIATTR_INT_WARP_WIDE_INSTR_OFFSETS
	.align		4
        /*0028*/ 	.byte	0x04, 0x31
        /*002a*/ 	.short	(.L_22 - .L_21)


	//   ....[0]....
.L_21:
        /*002c*/ 	.word	0x00000660


	//   ....[1]....
        /*0030*/ 	.word	0x00000790


	//   ....[2]....
        /*0034*/ 	.word	0x00000870


	//----- nvinfo : EIATTR_COOP_GROUP_MASK_REGIDS
	.align		4
.L_22:
        /*0038*/ 	.byte	0x04, 0x29
        /*003a*/ 	.short	(.L_24 - .L_23)


	//   ....[0]....
.L_23:
        /*003c*/ 	.word	0xffffffff


	//   ....[1]....
        /*0040*/ 	.word	0xffffffff


	//   ....[2]....
        /*0044*/ 	.word	0xffffffff


	//   ....[3]....
        /*0048*/ 	.word	0xffffffff


	//   ....[4]....
        /*004c*/ 	.word	0xffffffff


	//   ....[5]....
        /*0050*/ 	.word	0xffffffff


	//----- nvinfo : EIATTR_COOP_GROUP_INSTR_OFFSETS
	.align		4
.L_24:
        /*0054*/ 	.byte	0x04, 0x28
        /*0056*/ 	.short	(.L_26 - .L_25)


	//   ....[0]....
.L_25:
        /*0058*/ 	.word	0x00000060


	//   ....[1]....
        /*005c*/ 	.word	0x00000070


	//   ....[2]....
        /*0060*/ 	.word	0x00000130


	//   ....[3]....
        /*0064*/ 	.word	0x000004c0


	//   ....[4]....
        /*0068*/ 	.word	0x000009e0


	//   ....[5]....
        /*006c*/ 	.word	0x00001450


	//----- nvinfo : EIATTR_REG_RECONFIG
	.align		4
.L_26:
        /*0070*/ 	.byte	0x01, 0x54
	.zero		2


	//----- nvinfo : EIATTR_MBARRIER_INSTR_OFFSETS
	.align		4
        /*0074*/ 	.byte	0x04, 0x39
        /*0076*/ 	.short	(.L_28 - .L_27)


	//   ....[0]....
.L_27:
        /*0078*/ 	.word	0x00000250
        /*007c*/ 	.word	0x000000ff
        /*0080*/ 	.word	0x00000000
        /*0084*/ 	.short	0x0100
        /*0086*/ 	.byte	0x08
	.zero		1


	//   ....[1]....
        /*0088*/ 	.word	0x00000260
        /*008c*/ 	.word	0x000000ff
        /*0090*/ 	.word	0x00000090
        /*0094*/ 	.short	0x0100
        /*0096*/ 	.byte	0x08
	.zero		1


	//   ....[2]....
        /*0098*/ 	.word	0x00000270
        /*009c*/ 	.word	0x000000ff
        /*00a0*/ 	.word	0x00000008
        /*00a4*/ 	.short	0x0100
        /*00a6*/ 	.byte	0x08
	.zero		1


	//   ....[3]....
        /*00a8*/ 	.word	0x00000280
        /*00ac*/ 	.word	0x000000ff
        /*00b0*/ 	.word	0x00000098
        /*00b4*/ 	.short	0x0100
        /*00b6*/ 	.byte	0x08
	.zero		1


	//   ....[4]....
        /*00b8*/ 	.word	0x00000290
        /*00bc*/ 	.word	0x000000ff
        /*00c0*/ 	.word	0x00000010
        /*00c4*/ 	.short	0x0100
        /*00c6*/ 	.byte	0x08
	.zero		1


	//   ....[5]....
        /*00c8*/ 	.word	0x000002a0
        /*00cc*/ 	.word	0x000000ff
        /*00d0*/ 	.word	0x000000a0
        /*00d4*/ 	.short	0x0100
        /*00d6*/ 	.byte	0x08
	.zero		1


	//   ....[6]....
        /*00d8*/ 	.word	0x000002b0
        /*00dc*/ 	.word	0x000000ff
        /*00e0*/ 	.word	0x00000018
        /*00e4*/ 	.short	0x0100
        /*00e6*/ 	.byte	0x08
	.zero		1


	//   ....[7]....
        /*00e8*/ 	.word	0x000002c0
        /*00ec*/ 	.word	0x000000ff
        /*00f0*/ 	.word	0x000000a8
        /*00f4*/ 	.short	0x0100
        /*00f6*/ 	.byte	0x08
	.zero		1


	//   ....[8]....
        /*00f8*/ 	.word	0x000002d0
        /*00fc*/ 	.word	0x000000ff
        /*0100*/ 	.word	0x00000020
        /*0104*/ 	.short	0x0100
        /*0106*/ 	.byte	0x08
	.zero		1


	//   ....[9]....
        /*0108*/ 	.word	0x000002e0
        /*010c*/ 	.word	0x000000ff
        /*0110*/ 	.word	0x000000b0
        /*0114*/ 	.short	0x0100
        /*0116*/ 	.byte	0x08
	.zero		1


	//   ....[10]....
        /*0118*/ 	.word	0x000002f0
        /*011c*/ 	.word	0x000000ff
        /*0120*/ 	.word	0x00000028
        /*0124*/ 	.short	0x0100
        /*0126*/ 	.byte	0x08
	.zero		1


	//   ....[11]....
        /*0128*/ 	.word	0x00000300
        /*012c*/ 	.word	0x000000ff
        /*0130*/ 	.word	0x000000b8
        /*0134*/ 	.short	0x0100
        /*0136*/ 	.byte	0x08
	.zero		1


	//   ....[12]....
        /*0138*/ 	.word	0x00000310
        /*013c*/ 	.word	0x000000ff
        /*0140*/ 	.word	0x00000030
        /*0144*/ 	.short	0x0100
        /*0146*/ 	.byte	0x08
	.zero		1


	//   ....[13]....
        /*0148*/ 	.word	0x00000320
        /*014c*/ 	.word	0x000000ff
        /*0150*/ 	.word	0x000000c0
        /*0154*/ 	.short	0x0100
        /*0156*/ 	.byte	0x08
	.zero		1


	//   ....[14]....
        /*0158*/ 	.word	0x00000330
        /*015c*/ 	.word	0x000000ff
        /*0160*/ 	.word	0x00000038
        /*0164*/ 	.short	0x0100
        /*0166*/ 	.byte	0x08
	.zero		1


	//   ....[15]....
        /*0168*/ 	.word	0x00000340
        /*016c*/ 	.word	0x000000ff
        /*0170*/ 	.word	0x000000c8
        /*0174*/ 	.short	0x0100
        /*0176*/ 	.byte	0x08
	.zero		1


	//   ....[16]....
        /*0178*/ 	.word	0x00000350
        /*017c*/ 	.word	0x000000ff
        /*0180*/ 	.word	0x00000040
        /*0184*/ 	.short	0x0100
        /*0186*/ 	.byte	0x08
	.zero		1


	//   ....[17]....
        /*0188*/ 	.word	0x00000360
        /*018c*/ 	.word	0x000000ff
        /*0190*/ 	.word	0x000000d0
        /*0194*/ 	.short	0x0100
        /*0196*/ 	.byte	0x08
	.zero		1


	//   ....[18]....
        /*0198*/ 	.word	0x00000370
        /*019c*/ 	.word	0x000000ff
        /*01a0*/ 	.word	0x00000048
        /*01a4*/ 	.short	0x0100
        /*01a6*/ 	.byte	0x08
	.zero		1


	//   ....[19]....
        /*01a8*/ 	.word	0x00000380
        /*01ac*/ 	.word	0x000000ff
        /*01b0*/ 	.word	0x000000d8
        /*01b4*/ 	.short	0x0100
        /*01b6*/ 	.byte	0x08
	.zero		1


	//   ....[20]....
        /*01b8*/ 	.word	0x00000390
        /*01bc*/ 	.word	0x000000ff
        /*01c0*/ 	.word	0x00000050
        /*01c4*/ 	.short	0x0100
        /*01c6*/ 	.byte	0x08
	.zero		1


	//   ....[21]....
        /*01c8*/ 	.word	0x000003a0
        /*01cc*/ 	.word	0x000000ff
        /*01d0*/ 	.word	0x000000e0
        /*01d4*/ 	.short	0x0100
        /*01d6*/ 	.byte	0x08
	.zero		1


	//   ....[22]....
        /*01d8*/ 	.word	0x000003b0
        /*01dc*/ 	.word	0x000000ff
        /*01e0*/ 	.word	0x00000058
        /*01e4*/ 	.short	0x0100
        /*01e6*/ 	.byte	0x08
	.zero		1


	//   ....[23]....
        /*01e8*/ 	.word	0x000003c0
        /*01ec*/ 	.word	0x000000ff
        /*01f0*/ 	.word	0x000000e8
        /*01f4*/ 	.short	0x0100
        /*01f6*/ 	.byte	0x08
	.zero		1


	//   ....[24]....
        /*01f8*/ 	.word	0x000003d0
        /*01fc*/ 	.word	0x000000ff
        /*0200*/ 	.word	0x00000060
        /*0204*/ 	.short	0x0100
        /*0206*/ 	.byte	0x08
	.zero		1


	//   ....[25]....
        /*0208*/ 	.word	0x000003e0
        /*020c*/ 	.word	0x000000ff
        /*0210*/ 	.word	0x000000f0
        /*0214*/ 	.short	0x0100
        /*0216*/ 	.byte	0x08
	.zero		1


	//   ....[26]....
        /*0218*/ 	.word	0x000003f0
        /*021c*/ 	.word	0x000000ff
        /*0220*/ 	.word	0x00000068
        /*0224*/ 	.short	0x0100
        /*0226*/ 	.byte	0x08
	.zero		1


	//   ....[27]....
        /*0228*/ 	.word	0x00000400
        /*022c*/ 	.word	0x000000ff
        /*0230*/ 	.word	0x000000f8
        /*0234*/ 	.short	0x0100
        /*0236*/ 	.byte	0x08
	.zero		1


	//   ....[28]....
        /*0238*/ 	.word	0x00000410
        /*023c*/ 	.word	0x000000ff
        /*0240*/ 	.word	0x00000070
        /*0244*/ 	.short	0x0100
        /*0246*/ 	.byte	0x08
	.zero		1


	//   ....[29]....
        /*0248*/ 	.word	0x00000420
        /*024c*/ 	.word	0x000000ff
        /*0250*/ 	.word	0x00000100
        /*0254*/ 	.short	0x0100
        /*0256*/ 	.byte	0x08
	.zero		1


	//   ....[30]....
        /*0258*/ 	.word	0x00000430
        /*025c*/ 	.word	0x000000ff
        /*0260*/ 	.word	0x00000078
        /*0264*/ 	.short	0x0100
        /*0266*/ 	.byte	0x08
	.zero		1


	//   ....[31]....
        /*0268*/ 	.word	0x00000440
        /*026c*/ 	.word	0x000000ff
        /*0270*/ 	.word	0x00000108
        /*0274*/ 	.short	0x0100
        /*0276*/ 	.byte	0x08
	.zero		1


	//   ....[32]....
        /*0278*/ 	.word	0x00000450
        /*027c*/ 	.word	0x000000ff
        /*0280*/ 	.word	0x00000080
        /*0284*/ 	.short	0x0100
        /*0286*/ 	.byte	0x08
	.zero		1


	//   ....[33]....
        /*0288*/ 	.word	0x00000460
        /*028c*/ 	.word	0x000000ff
        /*0290*/ 	.word	0x00000110
        /*0294*/ 	.short	0x0100
        /*0296*/ 	.byte	0x08
	.zero		1


	//   ....[34]....
        /*0298*/ 	.word	0x00000470
        /*029c*/ 	.word	0x000000ff
        /*02a0*/ 	.word	0x00000088
        /*02a4*/ 	.short	0x0100
        /*02a6*/ 	.byte	0x08
	.zero		1


	//   ....[35]....
        /*02a8*/ 	.word	0x00000480
        /*02ac*/ 	.word	0x000000ff
        /*02b0*/ 	.word	0x00000118
        /*02b4*/ 	.short	0x0100
        /*02b6*/ 	.byte	0x08
	.zero		1


	//   ....[36]....
        /*02b8*/ 	.word	0x000008f0
        /*02bc*/ 	.word	0x000000ff
        /*02c0*/ 	.word	0x00000130
        /*02c4*/ 	.short	0x0100
        /*02c6*/ 	.byte	0x06
	.zero		1


	//   ....[37]....
        /*02c8*/ 	.word	0x00000980
        /*02cc*/ 	.word	0x000000ff
        /*02d0*/ 	.word	0x00000138
        /*02d4*/ 	.short	0x0100
        /*02d6*/ 	.byte	0x06
	.zero		1


	//   ....[38]....
        /*02d8*/ 	.word	0x00001790
        /*02dc*/ 	.word	0x000000ff
        /*02e0*/ 	.word	0x00000000
        /*02e4*/ 	.short	0x010a
        /*02e6*/ 	.byte	0x06
	.zero		1


	//   ....[39]....
        /*02e8*/ 	.word	0x000017d0
        /*02ec*/ 	.word	0x000000ff
        /*02f0*/ 	.word	0x00000000
        /*02f4*/ 	.short	0x010a
        /*02f6*/ 	.byte	0x06
	.zero		1


	//   ....[40]....
        /*02f8*/ 	.word	0x00001e10
        /*02fc*/ 	.word	0x000000ff
        /*0300*/ 	.word	0x00000000
        /*0304*/ 	.short	0x010a
        /*0306*/ 	.byte	0x0c
	.zero		1


	//   ....[41]....
        /*0308*/ 	.word	0x00001e50
        /*030c*/ 	.word	0x000000ff
        /*0310*/ 	.word	0x00000000
        /*0314*/ 	.short	0x010a
        /*0316*/ 	.byte	0x0c
	.zero		1


	//   ....[42]....
        /*0318*/ 	.word	0x00002280
        /*031c*/ 	.word	0x0000000a
        /*0320*/ 	.word	0x00000000
        /*0324*/ 	.short	0x0101
        /*0326*/ 	.byte	0x3f
	.zero		1


	//   ....[43]....
        /*0328*/ 	.word	0x00002720
        /*032c*/ 	.word	0x00000008
        /*0330*/ 	.word	0x00000000
        /*0334*/ 	.short	0x0101
        /*0336*/ 	.byte	0x3f
	.zero		1


	//   ....[44]....
        /*0338*/ 	.word	0x000060b0
        /*033c*/ 	.word	0x00000012
        /*0340*/ 	.word	0x00000090
        /*0344*/ 	.short	0x010a
        /*0346*/ 	.byte	0x3f
	.zero		1


	//   ....[45]....
        /*0348*/ 	.word	0x00006450
        /*034c*/ 	.word	0x00000008
        /*0350*/ 	.word	0x00000138
        /*0354*/ 	.short	0x0101
        /*0356*/ 	.byte	0x3f
	.zero		1


	//   ....[46]....
        /*0358*/ 	.word	0x00006b70
        /*035c*/ 	.word	0x00000007
        /*0360*/ 	.word	0x00000000
        /*0364*/ 	.short	0x010a
        /*0366*/ 	.byte	0x3f
	.zero		1


	//   ....[47]....
        /*0368*/ 	.word	0x00006bf0
        /*036c*/ 	.word	0x00000006
        /*0370*/ 	.word	0x00000000
        /*0374*/ 	.short	0x010a
        /*0376*/ 	.byte	0x3f
	.zero		1


	//   ....[48]....
        /*0378*/ 	.word	0x00006c80
        /*037c*/ 	.word	0x00000007
        /*0380*/ 	.word	0x00000000
        /*0384*/ 	.short	0x010a
        /*0386*/ 	.byte	0x3f
	.zero		1


	//   ....[49]....
        /*0388*/ 	.word	0x00006d10
        /*038c*/ 	.word	0x00000006
        /*0390*/ 	.word	0x00000000
        /*0394*/ 	.short	0x010a
        /*0396*/ 	.byte	0x3f
	.zero		1


	//   ....[50]....
        /*0398*/ 	.word	0x00006da0
        /*039c*/ 	.word	0x00000007
        /*03a0*/ 	.word	0x00000000
        /*03a4*/ 	.short	0x010a
        /*03a6*/ 	.byte	0x3f
	.zero		1


	//   ....[51]....
        /*03a8*/ 	.word	0x00006e30
        /*03ac*/ 	.word	0x00000006
        /*03b0*/ 	.word	0x00000000
        /*03b4*/ 	.short	0x010a
        /*03b6*/ 	.byte	0x3f
	.zero		1


	//   ....[52]....
        /*03b8*/ 	.word	0x00006ec0
        /*03bc*/ 	.word	0x00000007
        /*03c0*/ 	.word	0x00000000
        /*03c4*/ 	.short	0x010a
        /*03c6*/ 	.byte	0x3f
	.zero		1


	//   ....[53]....
        /*03c8*/ 	.word	0x00006f50
        /*03cc*/ 	.word	0x00000006
        /*03d0*/ 	.word	0x00000000
        /*03d4*/ 	.short	0x010a
        /*03d6*/ 	.byte	0x3f
	.zero		1


	//   ....[54]....
        /*03d8*/ 	.word	0x00006fe0
        /*03dc*/ 	.word	0x00000007
        /*03e0*/ 	.word	0x00000000
        /*03e4*/ 	.short	0x010a
        /*03e6*/ 	.byte	0x3f
	.zero		1


	//   ....[55]....
        /*03e8*/ 	.word	0x00007070
        /*03ec*/ 	.word	0x00000006
        /*03f0*/ 	.word	0x00000000
        /*03f4*/ 	.short	0x010a
        /*03f6*/ 	.byte	0x3f
	.zero		1


	//   ....[56]....
        /*03f8*/ 	.word	0x00007100
        /*03fc*/ 	.word	0x00000007
        /*0400*/ 	.word	0x00000000
        /*0404*/ 	.short	0x010a
        /*0406*/ 	.byte	0x3f
	.zero		1


	//   ....[57]....
        /*0408*/ 	.word	0x00007190
        /*040c*/ 	.word	0x00000006
        /*0410*/ 	.word	0x00000000
        /*0414*/ 	.short	0x010a
        /*0416*/ 	.byte	0x3f
	.zero		1


	//   ....[58]....
        /*0418*/ 	.word	0x00007220
        /*041c*/ 	.word	0x00000007
        /*0420*/ 	.word	0x00000000
        /*0424*/ 	.short	0x010a
        /*0426*/ 	.byte	0x3f
	.zero		1


	//   ....[59]....
        /*0428*/ 	.word	0x000072b0
        /*042c*/ 	.word	0x00000006
        /*0430*/ 	.word	0x00000000
        /*0434*/ 	.short	0x010a
        /*0436*/ 	.byte	0x3f
	.zero		1


	//   ....[60]....
        /*0438*/ 	.word	0x00007340
        /*043c*/ 	.word	0x00000007
        /*0440*/ 	.word	0x00000000
        /*0444*/ 	.short	0x010a
        /*0446*/ 	.byte	0x3f
	.zero		1


	//   ....[61]....
        /*0448*/ 	.word	0x000073d0
        /*044c*/ 	.word	0x00000006
        /*0450*/ 	.word	0x00000000
        /*0454*/ 	.short	0x010a
        /*0456*/ 	.byte	0x3f
	.zero		1


	//   ....[62]....
        /*0458*/ 	.word	0x00007460
        /*045c*/ 	.word	0x00000007
        /*0460*/ 	.word	0x00000000
        /*0464*/ 	.short	0x010a
        /*0466*/ 	.byte	0x3f
	.zero		1


	//   ....[63]....
        /*0468*/ 	.word	0x000074f0
        /*046c*/ 	.word	0x00000005
        /*0470*/ 	.word	0x00000000
        /*0474*/ 	.short	0x010a
        /*0476*/ 	.byte	0x3f
	.zero		1


	//   ....[64]....
        /*0478*/ 	.word	0x00007560
        /*047c*/ 	.word	0x00000009
        /*0480*/ 	.word	0x00000000
        /*0484*/ 	.short	0x010a
        /*0486*/ 	.byte	0x3f
	.zero		1


	//   ....[65]....
        /*0488*/ 	.word	0x000075c0
        /*048c*/ 	.word	0x0000000b
        /*0490*/ 	.word	0x00000000
        /*0494*/ 	.short	0x010a
        /*0496*/ 	.byte	0x3f
	.zero		1


	//   ....[66]....
        /*0498*/ 	.word	0x00007690
        /*049c*/ 	.word	0x00000012
        /*04a0*/ 	.word	0x00000090
        /*04a4*/ 	.short	0x010a
        /*04a6*/ 	.byte	0x3f
	.zero		1


	//   ....[67]....
        /*04a8*/ 	.word	0x00007760
        /*04ac*/ 	.word	0x00000007
        /*04b0*/ 	.word	0x00000000
        /*04b4*/ 	.short	0x010a
        /*04b6*/ 	.byte	0x3f
	.zero		1


	//   ....[68]....
        /*04b8*/ 	.word	0x000077b0
        /*04bc*/ 	.word	0x00000006
        /*04c0*/ 	.word	0x00000000
        /*04c4*/ 	.short	0x010a
        /*04c6*/ 	.byte	0x3f
	.zero		1


	//   ....[69]....
        /*04c8*/ 	.word	0x00007800
        /*04cc*/ 	.word	0x00000007
        /*04d0*/ 	.word	0x00000000
        /*04d4*/ 	.short	0x010a
        /*04d6*/ 	.byte	0x3f
	.zero		1


	//   ....[70]....
        /*04d8*/ 	.word	0x00007850
        /*04dc*/ 	.word	0x00000006
        /*04e0*/ 	.word	0x00000000
        /*04e4*/ 	.short	0x010a
        /*04e6*/ 	.byte	0x3f
	.zero		1


	//   ....[71]....
        /*04e8*/ 	.word	0x000078a0
        /*04ec*/ 	.word	0x00000007
        /*04f0*/ 	.word	0x00000000
        /*04f4*/ 	.short	0x010a
        /*04f6*/ 	.byte	0x3f
	.zero		1


	//   ....[72]....
        /*04f8*/ 	.word	0x000078f0
        /*04fc*/ 	.word	0x00000006
        /*0500*/ 	.word	0x00000000
        /*0504*/ 	.short	0x010a
        /*0506*/ 	.byte	0x3f
	.zero		1


	//   ....[73]....
        /*0508*/ 	.word	0x00007940
        /*050c*/ 	.word	0x00000007
        /*0510*/ 	.word	0x00000000
        /*0514*/ 	.short	0x010a
        /*0516*/ 	.byte	0x3f
	.zero		1


	//   ....[74]....
        /*0518*/ 	.word	0x00007990
        /*051c*/ 	.word	0x00000006
        /*0520*/ 	.word	0x00000000
        /*0524*/ 	.short	0x010a
        /*0526*/ 	.byte	0x3f
	.zero		1


	//   ....[75]....
        /*0528*/ 	.word	0x000079e0
        /*052c*/ 	.word	0x00000007
        /*0530*/ 	.word	0x00000000
        /*0534*/ 	.short	0x010a
        /*0536*/ 	.byte	0x3f
	.zero		1


	//   ....[76]....
        /*0538*/ 	.word	0x00007a30
        /*053c*/ 	.word	0x00000006
        /*0540*/ 	.word	0x00000000
        /*0544*/ 	.short	0x010a
        /*0546*/ 	.byte	0x3f
	.zero		1


	//   ....[77]....
        /*0548*/ 	.word	0x00007a80
        /*054c*/ 	.word	0x00000007
        /*0550*/ 	.word	0x00000000
        /*0554*/ 	.short	0x010a
        /*0556*/ 	.byte	0x3f
	.zero		1


	//   ....[78]....
        /*0558*/ 	.word	0x00007ad0
        /*055c*/ 	.word	0x00000006
        /*0560*/ 	.word	0x00000000
        /*0564*/ 	.short	0x010a
        /*0566*/ 	.byte	0x3f
	.zero		1


	//   ....[79]....
        /*0568*/ 	.word	0x00007b20
        /*056c*/ 	.word	0x00000007
        /*0570*/ 	.word	0x00000000
        /*0574*/ 	.short	0x010a
        /*0576*/ 	.byte	0x3f
	.zero		1


	//   ....[80]....
        /*0578*/ 	.word	0x00007b70
        /*057c*/ 	.word	0x00000006
        /*0580*/ 	.word	0x00000000
        /*0584*/ 	.short	0x010a
        /*0586*/ 	.byte	0x3f
	.zero		1


	//   ....[81]....
        /*0588*/ 	.word	0x00007bc0
        /*058c*/ 	.word	0x00000007
        /*0590*/ 	.word	0x00000000
        /*0594*/ 	.short	0x010a
        /*0596*/ 	.byte	0x3f
	.zero		1


	//   ....[82]....
        /*0598*/ 	.word	0x00007c10
        /*059c*/ 	.word	0x00000006
        /*05a0*/ 	.word	0x00000000
        /*05a4*/ 	.short	0x010a
        /*05a6*/ 	.byte	0x3f
	.zero		1


	//   ....[83]....
        /*05a8*/ 	.word	0x00007c60
        /*05ac*/ 	.word	0x00000007
        /*05b0*/ 	.word	0x00000000
        /*05b4*/ 	.short	0x010a
        /*05b6*/ 	.byte	0x3f
	.zero		1


	//----- nvinfo : EIATTR_NUM_MBARRIERS
	.align		4
.L_28:
        /*05b8*/ 	.byte	0x03, 0x38
        /*05ba*/ 	.short	0x0026


	//----- nvinfo : EIATTR_EXIT_INSTR_OFFSETS
	.align		4
        /*05bc*/ 	.byte	0x04, 0x1c
        /*05be*/ 	.short	(.L_30 - .L_29)


	//   ....[0]....
.L_29:
        /*05c0*/ 	.word	0x00000b40


	//   ....[1]....
        /*05c4*/ 	.word	0x00001320


	//   ....[2]....
        /*05c8*/ 	.word	0x000056f0


	//   ....[3]....
        /*05cc*/ 	.word	0x00005c50


	//   ....[4]....
        /*05d0*/ 	.word	0x00007540


	//----- nvinfo : EIATTR_MAX_THREADS
	.align		4
.L_30:
        /*05d4*/ 	.byte	0x04, 0x05
        /*05d6*/ 	.short	(.L_32 - .L_31)
.L_31:
        /*05d8*/ 	.word	0x00000180
        /*05dc*/ 	.word	0x00000001
        /*05e0*/ 	.word	0x00000001


	//----- nvinfo : EIATTR_CRS_STACK_SIZE
	.align		4
.L_32:
        /*05e4*/ 	.byte	0x04, 0x1e
        /*05e6*/ 	.short	(.L_34 - .L_33)
.L_33:
        /*05e8*/ 	.word	0x00000000


	//----- nvinfo : EIATTR_CBANK_PARAM_SIZE
	.align		4
.L_34:
        /*05ec*/ 	.byte	0x03, 0x19
        /*05ee*/ 	.short	0x0470


	//----- nvinfo : EIATTR_PARAM_CBANK
	.align		4
        /*05f0*/ 	.byte	0x04, 0x0a
        /*05f2*/ 	.short	(.L_36 - .L_35)
	.align		4
.L_35:
        /*05f4*/ 	.word	index@(.nv.constant0._ZN7cutlass13device_kernelINS_4gemm6kernel13GemmUniversalIN4cute5tupleIJiiiiEEENS1_10collective13CollectiveMmaINS1_37MainloopSm90TmaGmmaWarpSpecializedFP8ILi18ENS5_IJNS4_1CILi2EEESB_NSA_ILi1EEEEEENS1_35KernelTmaWarpSpecializedCooperativeEEENS5_IJNSA_ILi128EEENSA_ILi64EEESH_EEENS_12float_e5m2_tENS5_IJlSC_lEEESJ_SK_NS4_8TiledMMAINS4_8MMA_AtomIJNS4_4SM904GMMA30MMA_64x64x32_F32E5M2E5M2_SS_TNILNSO_7ScaleInE1ELSQ_1EEEEEENS4_6LayoutINS5_IJSB_SC_SC_EEENS5_IJSC_NSA_ILi0EEESV_EEEEENS5_IJNS4_10UnderscoreESY_SY_EEEEENS4_23SM90_TMA_LOAD_MULTICASTENS4_14ComposedLayoutINS4_7SwizzleILi2ELi4ELi3EEENS4_18smem_ptr_flag_bitsILi8EEENST_INS5_IJNSA_ILi8EEESH_EEENS5_IJSH_SC_EEEEEEEvNS4_8identityES11_S1B_vS1C_EENS_8epilogue10collective6detail29Sm90TmaWarpSpecializedAdapterINS1F_15DefaultEpilogueISJ_SK_SK_NS1E_6thread17LinearCombinationISJ_Li1EffLNS1J_9ScaleType4KindE0ELNS_15FloatRoundStyleE2ESJ_EENS1_15EpilogueDefaultEEEEEvvEEEEvNT_6ParamsE)
        /*05f8*/ 	.short	0x0210
        /*05fa*/ 	.short	0x0470


	//----- nvinfo : EIATTR_SW_WAR
	.align		4
.L_36:
        /*05fc*/ 	.byte	0x04, 0x36
        /*05fe*/ 	.short	(.L_38 - .L_37)
.L_37:
        /*0600*/ 	.word	0x00000008
.L_38:


//--------------------- .nv.callgraph             --------------------------
	.section	.nv.callgraph,"",@"SHT_CUDA_CALLGRAPH"
	.align	4
	.sectionentsize	8
	.align		4
        /*0000*/ 	.word	0x00000000
	.align		4
        /*0004*/ 	.word	0xffffffff
	.align		4
        /*0008*/ 	.word	0x00000000
	.align		4
        /*000c*/ 	.word	0xfffffffe
	.align		4
        /*0010*/ 	.word	0x00000000
	.align		4
        /*0014*/ 	.word	0xfffffffd
	.align		4
        /*0018*/ 	.word	0x00000000
	.align		4
        /*001c*/ 	.word	0xfffffffc


//--------------------- .nv.constant4             --------------------------
	.section	.nv.constant4,"a",@progbits
	.align	8
	.align		8
.nv.constant4:
        /*0000*/ 	.dword	_ZN40_INTERNAL_4712b036_4_k_cu_6b2f79df_287464cuda3std3__45__cpo5beginE
	.align		8
        /*0008*/ 	.dword	_ZN40_INTERNAL_4712b036_4_k_cu_6b2f79df_287464cuda3std3__45__cpo3endE
	.align		8
        /*0010*/ 	.dword	_ZN40_INTERNAL_4712b036_4_k_cu_6b2f79df_287464cuda3std3__45__cpo6cbeginE
	.align		8
        /*0018*/ 	.dword	_ZN40_INTERNAL_4712b036_4_k_cu_6b2f79df_287464cuda3std3__45__cpo4cendE
	.align		8
        /*0020*/ 	.dword	_ZN40_INTERNAL_4712b036_4_k_cu_6b2f79df_287464cuda3std3__442_GLOBAL__N__4712b036_4_k_cu_6b2f79df_287466ignoreE
	.align		8
        /*0028*/ 	.dword	_ZN40_INTERNAL_4712b036_4_k_cu_6b2f79df_287464cuda3std3__419piecewise_constructE
	.align		8
        /*0030*/ 	.dword	_ZN40_INTERNAL_4712b036_4_k_cu_6b2f79df_287464cuda3std3__48in_placeE
	.align		8
        /*0038*/ 	.dword	_ZN40_INTERNAL_4712b036_4_k_cu_6b2f79df_287464cuda3std6ranges3__45__cpo4swapE
	.align		8
        /*0040*/ 	.dword	_ZN40_INTERNAL_4712b036_4_k_cu_6b2f79df_287464cuda3std6ranges3__45__cpo9iter_moveE
	.align		8
        /*0048*/ 	.dword	_ZN40_INTERNAL_4712b036_4_k_cu_6b2f79df_287464cute7productE
	.align		8
        /*0050*/ 	.dword	_ZN40_INTERNAL_4712b036_4_k_cu_6b2f79df_287464cute1_E


//--------------------- .text._ZN7cutlass13device_kernelINS_4gemm6kernel13GemmUniversalIN4cute5tupleIJiiiiEEENS1_10collective13CollectiveMmaINS1_37MainloopSm90TmaGmmaWarpSpecializedFP8ILi18ENS5_IJNS4_1CILi2EEESB_NSA_ILi1EEEEEENS1_35KernelTmaWarpSpecializedCooperativeEEENS5_IJNSA_ILi128EEENSA_ILi64EEESH_EEENS_12float_e5m2_tENS5_IJlSC_lEEESJ_SK_NS4_8TiledMMAINS4_8MMA_AtomIJNS4_4SM904GMMA30MMA_64x64x32_F32E5M2E5M2_SS_TNILNSO_7ScaleInE1ELSQ_1EEEEEENS4_6LayoutINS5_IJSB_SC_SC_EEENS5_IJSC_NSA_ILi0EEESV_EEEEENS5_IJNS4_10UnderscoreESY_SY_EEEEENS4_23SM90_TMA_LOAD_MULTICASTENS4_14ComposedLayoutINS4_7SwizzleILi2ELi4ELi3EEENS4_18smem_ptr_flag_bitsILi8EEENST_INS5_IJNSA_ILi8EEESH_EEENS5_IJSH_SC_EEEEEEEvNS4_8identityES11_S1B_vS1C_EENS_8epilogue10collective6detail29Sm90TmaWarpSpecializedAdapterINS1F_15DefaultEpilogueISJ_SK_SK_NS1E_6thread17LinearCombinationISJ_Li1EffLNS1J_9ScaleType4KindE0ELNS_15FloatRoundStyleE2ESJ_EENS1_15EpilogueDefaultEEEEEvvEEEEvNT_6ParamsE --------------------------
	.section	.text._ZN7cutlass13device_kernelINS_4gemm6kernel13GemmUniversalIN4cute5tupleIJiiiiEEENS1_10collective13CollectiveMmaINS1_37MainloopSm90TmaGmmaWarpSpecializedFP8ILi18ENS5_IJNS4_1CILi2EEESB_NSA_ILi1EEEEEENS1_35KernelTmaWarpSpecializedCooperativeEEENS5_IJNSA_ILi128EEENSA_ILi64EEESH_EEENS_12float_e5m2_tENS5_IJlSC_lEEESJ_SK_NS4_8TiledMMAINS4_8MMA_AtomIJNS4_4SM904GMMA30MMA_64x64x32_F32E5M2E5M2_SS_TNILNSO_7ScaleInE1ELSQ_1EEEEEENS4_6LayoutINS5_IJSB_SC_SC_EEENS5_IJSC_NSA_ILi0EEESV_EEEEENS5_IJNS4_10UnderscoreESY_SY_EEEEENS4_23SM90_TMA_LOAD_MULTICASTENS4_14ComposedLayoutINS4_7SwizzleILi2ELi4ELi3EEENS4_18smem_ptr_flag_bitsILi8EEENST_INS5_IJNSA_ILi8EEESH_EEENS5_IJSH_SC_EEEEEEEvNS4_8identityES11_S1B_vS1C_EENS_8epilogue10collective6detail29Sm90TmaWarpSpecializedAdapterINS1F_15DefaultEpilogueISJ_SK_SK_NS1E_6thread17LinearCombinationISJ_Li1EffLNS1J_9ScaleType4KindE0ELNS_15FloatRoundStyleE2ESJ_EENS1_15EpilogueDefaultEEEEEvvEEEEvNT_6ParamsE,"ax",@progbits
	.align	128
.text._ZN7cutlass13device_kernelINS_4gemm6kernel13GemmUniversalIN4cute5tupleIJiiiiEEENS1_10collective13CollectiveMmaINS1_37MainloopSm90TmaGmmaWarpSpecializedFP8ILi18ENS5_IJNS4_1CILi2EEESB_NSA_ILi1EEEEEENS1_35KernelTmaWarpSpecializedCooperativeEEENS5_IJNSA_ILi128EEENSA_ILi64EEESH_EEENS_12float_e5m2_tENS5_IJlSC_lEEESJ_SK_NS4_8TiledMMAINS4_8MMA_AtomIJNS4_4SM904GMMA30MMA_64x64x32_F32E5M2E5M2_SS_TNILNSO_7ScaleInE1ELSQ_1EEEEEENS4_6LayoutINS5_IJSB_SC_SC_EEENS5_IJSC_NSA_ILi0EEESV_EEEEENS5_IJNS4_10UnderscoreESY_SY_EEEEENS4_23SM90_TMA_LOAD_MULTICASTENS4_14ComposedLayoutINS4_7SwizzleILi2ELi4ELi3EEENS4_18smem_ptr_flag_bitsILi8EEENST_INS5_IJNSA_ILi8EEESH_EEENS5_IJSH_SC_EEEEEEEvNS4_8identityES11_S1B_vS1C_EENS_8epilogue10collective6detail29Sm90TmaWarpSpecializedAdapterINS1F_15DefaultEpilogueISJ_SK_SK_NS1E_6thread17LinearCombinationISJ_Li1EffLNS1J_9ScaleType4KindE0ELNS_15FloatRoundStyleE2ESJ_EENS1_15EpilogueDefaultEEEEEvvEEEEvNT_6ParamsE:
        .type           _ZN7cutlass13device_kernelINS_4gemm6kernel13GemmUniversalIN4cute5tupleIJiiiiEEENS1_10collective13CollectiveMmaINS1_37MainloopSm90TmaGmmaWarpSpecializedFP8ILi18ENS5_IJNS4_1CILi2EEESB_NSA_ILi1EEEEEENS1_35KernelTmaWarpSpecializedCooperativeEEENS5_IJNSA_ILi128EEENSA_ILi64EEESH_EEENS_12float_e5m2_tENS5_IJlSC_lEEESJ_SK_NS4_8TiledMMAINS4_8MMA_AtomIJNS4_4SM904GMMA30MMA_64x64x32_F32E5M2E5M2_SS_TNILNSO_7ScaleInE1ELSQ_1EEEEEENS4_6LayoutINS5_IJSB_SC_SC_EEENS5_IJSC_NSA_ILi0EEESV_EEEEENS5_IJNS4_10UnderscoreESY_SY_EEEEENS4_23SM90_TMA_LOAD_MULTICASTENS4_14ComposedLayoutINS4_7SwizzleILi2ELi4ELi3EEENS4_18smem_ptr_flag_bitsILi8EEENST_INS5_IJNSA_ILi8EEESH_EEENS5_IJSH_SC_EEEEEEEvNS4_8identityES11_S1B_vS1C_EENS_8epilogue10collective6detail29Sm90TmaWarpSpecializedAdapterINS1F_15DefaultEpilogueISJ_SK_SK_NS1E_6thread17LinearCombinationISJ_Li1EffLNS1J_9ScaleType4KindE0ELNS_15FloatRoundStyleE2ESJ_EENS1_15EpilogueDefaultEEEEEvvEEEEvNT_6ParamsE,@function
        .size           _ZN7cutlass13device_kernelINS_4gemm6kernel13GemmUniversalIN4cute5tupleIJiiiiEEENS1_10collective13CollectiveMmaINS1_37MainloopSm90TmaGmmaWarpSpecializedFP8ILi18ENS5_IJNS4_1CILi2EEESB_NSA_ILi1EEEEEENS1_35KernelTmaWarpSpecializedCooperativeEEENS5_IJNSA_ILi128EEENSA_ILi64EEESH_EEENS_12float_e5m2_tENS5_IJlSC_lEEESJ_SK_NS4_8TiledMMAINS4_8MMA_AtomIJNS4_4SM904GMMA30MMA_64x64x32_F32E5M2E5M2_SS_TNILNSO_7ScaleInE1ELSQ_1EEEEEENS4_6LayoutINS5_IJSB_SC_SC_EEENS5_IJSC_NSA_ILi0EEESV_EEEEENS5_IJNS4_10UnderscoreESY_SY_EEEEENS4_23SM90_TMA_LOAD_MULTICASTENS4_14ComposedLayoutINS4_7SwizzleILi2ELi4ELi3EEENS4_18smem_ptr_flag_bitsILi8EEENST_INS5_IJNSA_ILi8EEESH_EEENS5_IJSH_SC_EEEEEEEvNS4_8identityES11_S1B_vS1C_EENS_8epilogue10collective6detail29Sm90TmaWarpSpecializedAdapterINS1F_15DefaultEpilogueISJ_SK_SK_NS1E_6thread17LinearCombinationISJ_Li1EffLNS1J_9ScaleType4KindE0ELNS_15FloatRoundStyleE2ESJ_EENS1_15EpilogueDefaultEEEEEvvEEEEvNT_6ParamsE,(.L_x_171 - _ZN7cutlass13device_kernelINS_4gemm6kernel13GemmUniversalIN4cute5tupleIJiiiiEEENS1_10collective13CollectiveMmaINS1_37MainloopSm90TmaGmmaWarpSpecializedFP8ILi18ENS5_IJNS4_1CILi2EEESB_NSA_ILi1EEEEEENS1_35KernelTmaWarpSpecializedCooperativeEEENS5_IJNSA_ILi128EEENSA_ILi64EEESH_EEENS_12float_e5m2_tENS5_IJlSC_lEEESJ_SK_NS4_8TiledMMAINS4_8MMA_AtomIJNS4_4SM904GMMA30MMA_64x64x32_F32E5M2E5M2_SS_TNILNSO_7ScaleInE1ELSQ_1EEEEEENS4_6LayoutINS5_IJSB_SC_SC_EEENS5_IJSC_NSA_ILi0EEESV_EEEEENS5_IJNS4_10UnderscoreESY_SY_EEEEENS4_23SM90_TMA_LOAD_MULTICASTENS4_14ComposedLayoutINS4_7SwizzleILi2ELi4ELi3EEENS4_18smem_ptr_flag_bitsILi8EEENST_INS5_IJNSA_ILi8EEESH_EEENS5_IJSH_SC_EEEEEEEvNS4_8identityES11_S1B_vS1C_EENS_8epilogue10collective6detail29Sm90TmaWarpSpecializedAdapterINS1F_15DefaultEpilogueISJ_SK_SK_NS1E_6thread17LinearCombinationISJ_Li1EffLNS1J_9ScaleType4KindE0ELNS_15FloatRoundStyleE2ESJ_EENS1_15EpilogueDefaultEEEEEvvEEEEvNT_6ParamsE)
        .other          _ZN7cutlass13device_kernelINS_4gemm6kernel13GemmUniversalIN4cute5tupleIJiiiiEEENS1_10collective13CollectiveMmaINS1_37MainloopSm90TmaGmmaWarpSpecializedFP8ILi18ENS5_IJNS4_1CILi2EEESB_NSA_ILi1EEEEEENS1_35KernelTmaWarpSpecializedCooperativeEEENS5_IJNSA_ILi128EEENSA_ILi64EEESH_EEENS_12float_e5m2_tENS5_IJlSC_lEEESJ_SK_NS4_8TiledMMAINS4_8MMA_AtomIJNS4_4SM904GMMA30MMA_64x64x32_F32E5M2E5M2_SS_TNILNSO_7ScaleInE1ELSQ_1EEEEEENS4_6LayoutINS5_IJSB_SC_SC_EEENS5_IJSC_NSA_ILi0EEESV_EEEEENS5_IJNS4_10UnderscoreESY_SY_EEEEENS4_23SM90_TMA_LOAD_MULTICASTENS4_14ComposedLayoutINS4_7SwizzleILi2ELi4ELi3EEENS4_18smem_ptr_flag_bitsILi8EEENST_INS5_IJNSA_ILi8EEESH_EEENS5_IJSH_SC_EEEEEEEvNS4_8identityES11_S1B_vS1C_EENS_8epilogue10collective6detail29Sm90TmaWarpSpecializedAdapterINS1F_15DefaultEpilogueISJ_SK_SK_NS1E_6thread17LinearCombinationISJ_Li1EffLNS1J_9ScaleType4KindE0ELNS_15FloatRoundStyleE2ESJ_EENS1_15EpilogueDefaultEEEEEvvEEEEvNT_6ParamsE,@"STO_CUDA_ENTRY STV_DEFAULT"
_ZN7cutlass13device_kernelINS_4gemm6kernel13GemmUniversalIN4cute5tupleIJiiiiEEENS1_10collective13CollectiveMmaINS1_37MainloopSm90TmaGmmaWarpSpecializedFP8ILi18ENS5_IJNS4_1CILi2EEESB_NSA_ILi1EEEEEENS1_35KernelTmaWarpSpecializedCooperativeEEENS5_IJNSA_ILi128EEENSA_ILi64EEESH_EEENS_12float_e5m2_tENS5_IJlSC_lEEESJ_SK_NS4_8TiledMMAINS4_8MMA_AtomIJNS4_4SM904GMMA30MMA_64x64x32_F32E5M2E5M2_SS_TNILNSO_7ScaleInE1ELSQ_1EEEEEENS4_6LayoutINS5_IJSB_SC_SC_EEENS5_IJSC_NSA_ILi0EEESV_EEEEENS5_IJNS4_10UnderscoreESY_SY_EEEEENS4_23SM90_TMA_LOAD_MULTICASTENS4_14ComposedLayoutINS4_7SwizzleILi2ELi4ELi3EEENS4_18smem_ptr_flag_bitsILi8EEENST_INS5_IJNSA_ILi8EEESH_EEENS5_IJSH_SC_EEEEEEEvNS4_8identityES11_S1B_vS1C_EENS_8epilogue10collective6detail29Sm90TmaWarpSpecializedAdapterINS1F_15DefaultEpilogueISJ_SK_SK_NS1E_6thread17LinearCombinationISJ_Li1EffLNS1J_9ScaleType4KindE0ELNS_15FloatRoundStyleE2ESJ_EENS1_15EpilogueDefaultEEEEEvvEEEEvNT_6ParamsE:
[----:B------:R-:W-:Y:S01]  /*0000*/  LDC R1, c[0x0][0x28] ;  /* 0x00000a00ff017b82 */ /* 0x000fe20000000800 */
[----:B------:R-:W0:Y:S01]  /*0010*/  S2R R0, SR_TID.X ;  /* 0x0000000000007919 */ /* 0x000e220000002100 */
[----:B------:R-:W-:Y:S01]  /*0020*/  ELECT P0, URZ, PT ;  /* 0x00000000003f782f */ /* 0x000fe20003800000 */
[----:B------:R-:W-:Y:S01]  /*0030*/  BSSY B0, `(.L_x_0) ;  /* 0x000000f000007945 */ /* 0x000fe20003800000 */
[--C-:B0-----:R-:W-:Y:S02]  /*0040*/  SHF.R.U32.HI R2, RZ, 0x5, R0.reuse ;  /* 0x00000005ff027819 */ /* 0x101fe40000011600 */
[----:B------:R-:W-:-:S03]  /*0050*/  SHF.R.U32.HI R3, RZ, 0x7, R0 ;  /* 0x00000007ff037819 */ /* 0x000fc60000011600 */
[----:B------:R-:W0:Y:S04]  /*0060*/  SHFL.IDX PT, R7, R2, RZ, 0x1f ;  /* 0x00001fff02077589 */ /* 0x000e2800000e0000 */
[----:B------:R1:W2:Y:S01]  /*0070*/  SHFL.IDX PT, R4, R3, RZ, 0x1f ;  /* 0x00001fff03047589 */ /* 0x0002a200000e0000 */
[----:B0-----:R-:W-:-:S13]  /*0080*/  ISETP.NE.OR P0, PT, R7, RZ, !P0 ;  /* 0x000000ff0700720c */ /* 0x001fda0004705670 */
[----:B-12---:R-:W-:Y:S05]  /*0090*/  @P0 BRA `(.L_x_1) ;  /* 0x0000000000200947 */ /* 0x006fea0003800000 */
[----:B------:R-:W-:Y:S02]  /*00a0*/  ULDC.64 UR4, c[0x0][0x198] ;  /* 0x0000660000047ab9 */ /* 0x000fe40000000a00 */
[----:B------:R-:W-:Y:S02]  /*00b0*/  UIADD3 UR6, UP0, UR4, 0xf0, URZ ;  /* 0x000000f004067890 */ /* 0x000fe4000ff1e03f */
[----:B------:R-:W-:Y:S02]  /*00c0*/  UIADD3 UR4, UP1, UR4, 0x1f0, URZ ;  /* 0x000001f004047890 */ /* 0x000fe4000ff3e03f */
[----:B------:R-:W-:Y:S02]  /*00d0*/  UIADD3.X UR7, URZ, UR5, URZ, UP0, !UPT ;  /* 0x000000053f077290 */ /* 0x000fe400087fe43f */
[----:B------:R-:W-:-:S07]  /*00e0*/  UIADD3.X UR5, URZ, UR5, URZ, UP1, !UPT ;  /* 0x000000053f057290 */ /* 0x000fce0008ffe43f */
[----:B------:R0:W-:Y:S02]  /*00f0*/  UTMACCTL.PF [UR6] ;  /* 0x00000000060079b9 */ /* 0x0001e40008040000 */
[----:B------:R0:W-:Y:S02]  /*0100*/  UTMACCTL.PF [UR4] ;  /* 0x00000000040079b9 */ /* 0x0001e40008040000 */
[----:B0-----:R-:W-:Y:S01]  /*0110*/  NOP ;  /* 0x0000000000007918 */ /* 0x001fe20000000000 */
.L_x_1:
[----:B------:R-:W-:Y:S05]  /*0120*/  BSYNC B0 ;  /* 0x0000000000007941 */ /* 0x000fea0003800000 */
.L_x_0:
[----:B------:R-:W0:Y:S02]  /*0130*/  SHFL.IDX PT, R3, R2, RZ, 0x1f ;  /* 0x00001fff02037589 */ /* 0x000e2400000e0000 */
[----:B0-----:R-:W-:-:S13]  /*0140*/  ISETP.NE.AND P0, PT, R3, RZ, PT ;  /* 0x000000ff0300720c */ /* 0x001fda0003f05270 */
[----:B------:R-:W-:Y:S05]  /*0150*/  @P0 BRA `(.L_x_2) ;  /* 0x0000000000d40947 */ /* 0x000fea0003800000 */
[----:B------:R-:W-:Y:S01]  /*0160*/  ELECT P0, URZ, PT ;  /* 0x00000000003f782f */ /* 0x000fe20003800000 */
[----:B------:R-:W-:-:S12]  /*0170*/  BSSY B0, `(.L_x_2) ;  /* 0x0000033000007945 */ /* 0x000fd80003800000 */
[----:B------:R-:W-:Y:S05]  /*0180*/  @!P0 BRA `(.L_x_3) ;  /* 0x0000000000c48947 */ /* 0x000fea0003800000 */
[----:B------:R-:W0:Y:S01]  /*0190*/  S2UR UR8, SR_CgaCtaId ;  /* 0x00000000000879c3 */ /* 0x000e220000008800 */
[----:B------:R-:W-:Y:S01]  /*01a0*/  UMOV UR4, 0x400 ;  /* 0x0000040000047882 */ /* 0x000fe20000000000 */
[----:B------:R-:W-:Y:S01]  /*01b0*/  UMOV UR5, 0x1 ;  /* 0x0000000100057882 */ /* 0x000fe20000000000 */
[----:B------:R-:W-:Y:S02]  /*01c0*/  UMOV UR6, 0x6 ;  /* 0x0000000600067882 */ /* 0x000fe40000000000 */
[----:B------:R-:W-:-:S04]  /*01d0*/  UIADD3 UR6, -UR6, 0x100000, URZ ;  /* 0x0010000006067890 */ /* 0x000fc8000fffe13f */
[----:B------:R-:W-:Y:S02]  /*01e0*/  USHF.L.U32 UR7, UR6, 0xb, URZ ;  /* 0x0000000b06077899 */ /* 0x000fe4000800063f */
[----:B------:R-:W-:Y:S02]  /*01f0*/  USHF.L.U32 UR6, UR6, 0x1, URZ ;  /* 0x0000000106067899 */ /* 0x000fe4000800063f */
[----:B0-----:R-:W-:Y:S02]  /*0200*/  ULEA UR8, UR8, UR4, 0x18 ;  /* 0x0000000408087291 */ /* 0x001fe4000f8ec03f */
[----:B------:R-:W-:-:S04]  /*0210*/  UIADD3 UR4, -UR5, 0x100000, URZ ;  /* 0x0010000005047890 */ /* 0x000fc8000fffe13f */
[----:B------:R-:W-:Y:S02]  /*0220*/  USHF.L.U32 UR5, UR4, 0xb, URZ ;  /* 0x0000000b04057899 */ /* 0x000fe4000800063f */
[----:B------:R-:W-:Y:S01]  /*0230*/  USHF.L.U32 UR4, UR4, 0x1, URZ ;  /* 0x0000000104047899 */ /* 0x000fe2000800063f */
[----:B------:R-:W0:Y:S11]  /*0240*/  FENCE.VIEW.ASYNC.S ;  /* 0x00000000000073c6 */ /* 0x000e360000000000 */
[----:B0-----:R0:W1:Y:S01]  /*0250*/  SYNCS.EXCH.64 URZ, [UR8], UR4 ;  /* 0x00000004083f75b2 */ /* 0x0010620008000100 */
[----:B------:R0:W2:Y:S01]  /*0260*/  SYNCS.EXCH.64 URZ, [UR8+0x90], UR6 ;  /* 0x00009006083f75b2 */ /* 0x0000a20008000100 */
[----:B------:R0:W3:Y:S01]  /*0270*/  SYNCS.EXCH.64 URZ, [UR8+0x8], UR4 ;  /* 0x00000804083f75b2 */ /* 0x0000e20008000100 */
[----:B------:R0:W4:Y:S01]  /*0280*/  SYNCS.EXCH.64 URZ, [UR8+0x98], UR6 ;  /* 0x00009806083f75b2 */ /* 0x0001220008000100 */
[----:B------:R0:W0:Y:S01]  /*0290*/  SYNCS.EXCH.64 URZ, [UR8+0x10], UR4 ;  /* 0x00001004083f75b2 */ /* 0x0000220008000100 */
        /* <DEDUP_REMOVED lines=31> */
[----:B-1234-:R-:W-:Y:S01]  /*0490*/  NOP ;  /* 0x0000000000007918 */ /* 0x01efe20000000000 */
.L_x_3:
[----:B0-----:R-:W-:Y:S05]  /*04a0*/  BSYNC B0 ;  /* 0x0000000000007941 */ /* 0x001fea0003800000 */
.L_x_2:
[----:B------:R-:W-:Y:S01]  /*04b0*/  SHF.R.S32.HI R5, RZ, 0x1f, R0 ;  /* 0x0000001fff057819 */ /* 0x000fe20000011400 */
[----:B------:R-:W0:Y:S01]  /*04c0*/  SHFL.IDX PT, R2, R2, RZ, 0x1f ;  /* 0x00001fff02027589 */ /* 0x000e2200000e0000 */
[----:B------:R-:W1:Y:S01]  /*04d0*/  S2UR UR8, SR_CTAID.X ;  /* 0x00000000000879c3 */ /* 0x000e620000002500 */
[----:B------:R-:W-:Y:S02]  /*04e0*/  ELECT P0, URZ, PT ;  /* 0x00000000003f782f */ /* 0x000fe40003800000 */
[----:B------:R-:W-:Y:S01]  /*04f0*/  LEA.HI R5, R5, R0, RZ, 0x7 ;  /* 0x0000000005057211 */ /* 0x000fe200078f38ff */
[----:B------:R-:W2:Y:S01]  /*0500*/  S2R R8, SR_CTAID.Y ;  /* 0x0000000000087919 */ /* 0x000ea20000002600 */
[----:B------:R-:W-:Y:S01]  /*0510*/  ULDC UR4, c[0x0][0x150] ;  /* 0x0000540000047ab9 */ /* 0x000fe20000000800 */
[----:B------:R-:W-:Y:S01]  /*0520*/  VIADD R16, R4, 0xffffffff ;  /* 0xffffffff04107836 */ /* 0x000fe20000000000 */
[----:B------:R-:W-:Y:S01]  /*0530*/  LOP3.LUT R5, R5, 0xffffff80, RZ, 0xc0, !PT ;  /* 0xffffff8005057812 */ /* 0x000fe200078ec0ff */
[----:B------:R-:W-:Y:S01]  /*0540*/  NOP ;  /* 0x0000000000007918 */ /* 0x000fe20000000000 */
[----:B------:R-:W3:Y:S01]  /*0550*/  LDC R12, c[0x0][0x144] ;  /* 0x00005100ff0c7b82 */ /* 0x000ee20000000800 */
[----:B------:R-:W-:Y:S01]  /*0560*/  NOP ;  /* 0x0000000000007918 */ /* 0x000fe20000000000 */
[----:B------:R-:W-:Y:S01]  /*0570*/  ISETP.GE.U32.AND P6, PT, R16, 0x2, PT ;  /* 0x000000021000780c */ /* 0x000fe20003fc6070 */
[----:B------:R-:W-:Y:S01]  /*0580*/  IMAD.IADD R5, R0, 0x1, -R5 ;  /* 0x0000000100057824 */ /* 0x000fe200078e0a05 */
[----:B------:R-:W-:-:S04]  /*0590*/  ISETP.NE.AND P3, PT, R4, RZ, PT ;  /* 0x000000ff0400720c */ /* 0x000fc80003f65270 */
[----:B------:R-:W-:Y:S01]  /*05a0*/  SHF.R.S32.HI R6, RZ, 0x1f, R5 ;  /* 0x0000001fff067819 */ /* 0x000fe20000011405 */
[----:B------:R-:W4:Y:S03]  /*05b0*/  LDC R14, c[0x0][0x140] ;  /* 0x00005000ff0e7b82 */ /* 0x000f260000000800 */
[----:B------:R-:W-:Y:S02]  /*05c0*/  LEA.HI R6, R6, R5, RZ, 0x3 ;  /* 0x0000000506067211 */ /* 0x000fe400078f18ff */
[----:B0-----:R-:W-:Y:S02]  /*05d0*/  ISETP.NE.OR P0, PT, R2, RZ, !P0 ;  /* 0x000000ff0200720c */ /* 0x001fe40004705670 */
[--C-:B------:R-:W-:Y:S02]  /*05e0*/  SHF.R.S32.HI R2, RZ, 0x3, R6.reuse ;  /* 0x00000003ff027819 */ /* 0x100fe40000011406 */
[----:B------:R-:W-:-:S02]  /*05f0*/  SHF.R.S32.HI R11, RZ, 0x1f, R6 ;  /* 0x0000001fff0b7819 */ /* 0x000fc40000011406 */
[----:B------:R-:W-:Y:S02]  /*0600*/  SHF.R.S32.HI R6, RZ, 0x1f, R3 ;  /* 0x0000001fff067819 */ /* 0x000fe40000011403 */
[----:B-1----:R-:W-:Y:S02]  /*0610*/  I2FP.F32.U32 R10, UR8 ;  /* 0x00000008000a7c45 */ /* 0x002fe40008201000 */
[----:B------:R-:W-:Y:S02]  /*0620*/  LEA.HI R11, R11, R2, RZ, 0x2 ;  /* 0x000000020b0b7211 */ /* 0x000fe400078f10ff */
[----:B------:R-:W-:Y:S01]  /*0630*/  LEA.HI R6, R6, R3, RZ, 0x2 ;  /* 0x0000000306067211 */ /* 0x000fe200078f10ff */
[----:B------:R-:W-:Y:S01]  /*0640*/  FMUL R10, R10, UR4 ;  /* 0x000000040a0a7c20 */ /* 0x000fe20008400000 */
[----:B------:R-:W-:Y:S01]  /*0650*/  LOP3.LUT R11, R11, 0xfffffffc, RZ, 0xc0, !PT ;  /* 0xfffffffc0b0b7812 */ /* 0x000fe200078ec0ff */
[----:B------:R-:W-:Y:S01]  /*0660*/  VOTEU.ALL UP0, P0 ;  /* 0x00000000003f7886 */ /* 0x000fe20000000000 */
[----:B------:R-:W-:Y:S01]  /*0670*/  LOP3.LUT R6, R6, 0x3ffffffc, RZ, 0xc0, !PT ;  /* 0x3ffffffc06067812 */ /* 0x000fe200078ec0ff */
[----:B------:R-:W-:Y:S01]  /*0680*/  ULDC UR4, c[0x0][0x154] ;  /* 0x0000550000047ab9 */ /* 0x000fe20000000800 */
[----:B--2---:R-:W-:Y:S01]  /*0690*/  I2FP.F32.U32 R13, R8 ;  /* 0x00000008000d7245 */ /* 0x004fe20000201000 */
[----:B------:R-:W0:Y:S01]  /*06a0*/  F2I.U32.TRUNC.NTZ R10, R10 ;  /* 0x0000000a000a7305 */ /* 0x000e22000020f000 */
[----:B------:R-:W-:Y:S01]  /*06b0*/  IMAD.IADD R11, R2, 0x1, -R11 ;  /* 0x00000001020b7824 */ /* 0x000fe200078e0a0b */
[----:B------:R-:W1:Y:S01]  /*06c0*/  @!UP0 S2UR UR7, SR_CgaCtaId ;  /* 0x00000000000789c3 */ /* 0x000e620000008800 */
[----:B------:R-:W-:-:S02]  /*06d0*/  IMAD.IADD R6, R3, 0x1, -R6 ;  /* 0x0000000103067824 */ /* 0x000fc400078e0a06 */
[----:B------:R-:W-:Y:S01]  /*06e0*/  FMUL R13, R13, UR4 ;  /* 0x000000040d0d7c20 */ /* 0x000fe20008400000 */
[----:B------:R-:W-:Y:S01]  /*06f0*/  UMOV UR4, 0x20 ;  /* 0x0000002000047882 */ /* 0x000fe20000000000 */
[----:B------:R-:W-:Y:S01]  /*0700*/  @!UP0 UMOV UR6, 0x400 ;  /* 0x0000040000068882 */ /* 0x000fe20000000000 */
[----:B------:R-:W-:Y:S01]  /*0710*/  IMAD R6, R6, 0x4, R11 ;  /* 0x0000000406067824 */ /* 0x000fe200078e020b */
[----:B------:R-:W-:-:S04]  /*0720*/  @!UP0 UIADD3 UR4, -UR4, 0x100000, URZ ;  /* 0x0010000004048890 */ /* 0x000fc8000fffe13f */
[----:B------:R-:W-:Y:S02]  /*0730*/  @!UP0 USHF.L.U32 UR5, UR4, 0xb, URZ ;  /* 0x0000000b04058899 */ /* 0x000fe4000800063f */
[----:B------:R-:W-:Y:S01]  /*0740*/  @!UP0 USHF.L.U32 UR4, UR4, 0x1, URZ ;  /* 0x0000000104048899 */ /* 0x000fe2000800063f */
[----:B----4-:R-:W-:Y:S01]  /*0750*/  ISETP.EQ.U32.AND P2, PT, R14, 0x1, PT ;  /* 0x000000010e00780c */ /* 0x010fe20003f42070 */
[----:B------:R-:W2:Y:S01]  /*0760*/  LDC R11, c[0x0][0x148] ;  /* 0x00005200ff0b7b82 */ /* 0x000ea20000000800 */
[----:B------:R-:W4:Y:S01]  /*0770*/  F2I.U32.TRUNC.NTZ R13, R13 ;  /* 0x0000000d000d7305 */ /* 0x000f22000020f000 */
[----:B------:R-:W-:Y:S01]  /*0780*/  LEA.HI R2, R6, R6, RZ, 0x1 ;  /* 0x0000000606027211 */ /* 0x000fe200078f08ff */
[----:B------:R-:W-:Y:S01]  /*0790*/  VOTEU.ALL UP1, P0 ;  /* 0x00000000003f7886 */ /* 0x000fe20000020000 */
[----:B0-----:R-:W-:Y:S02]  /*07a0*/  IMAD.MOV R15, RZ, RZ, -R10 ;  /* 0x000000ffff0f7224 */ /* 0x001fe400078e0a0a */
[----:B------:R-:W-:-:S02]  /*07b0*/  LOP3.LUT R3, R2, 0xfffffffe, RZ, 0xc0, !PT ;  /* 0xfffffffe02037812 */ /* 0x000fc400078ec0ff */
[----:B------:R-:W-:Y:S01]  /*07c0*/  SHF.R.S32.HI R2, RZ, 0x1f, R7 ;  /* 0x0000001fff027819 */ /* 0x000fe20000011407 */
[----:B---3--:R-:W-:Y:S02]  /*07d0*/  IMAD R10, R12, R15, UR8 ;  /* 0x000000080c0a7e24 */ /* 0x008fe4000f8e020f */
[----:B------:R-:W-:Y:S01]  /*07e0*/  IMAD.IADD R3, R6, 0x1, -R3 ;  /* 0x0000000106037824 */ /* 0x000fe200078e0a03 */
[----:B------:R-:W-:-:S04]  /*07f0*/  LEA.HI R2, R2, R7, RZ, 0x2 ;  /* 0x0000000702027211 */ /* 0x000fc800078f10ff */
[----:B------:R-:W-:Y:S01]  /*0800*/  ISETP.NE.AND P4, PT, R3, R10, PT ;  /* 0x0000000a0300720c */ /* 0x000fe20003f85270 */
[----:B------:R-:W-:Y:S01]  /*0810*/  IMAD.SHL.U32 R3, R6, 0x4, RZ ;  /* 0x0000000406037824 */ /* 0x000fe200078e00ff */
[----:B------:R-:W-:Y:S01]  /*0820*/  LOP3.LUT R2, R2, 0xfffffffc, RZ, 0xc0, !PT ;  /* 0xfffffffc02027812 */ /* 0x000fe200078ec0ff */
[----:B----4-:R-:W-:Y:S01]  /*0830*/  IMAD.MOV R20, RZ, RZ, -R13 ;  /* 0x000000ffff147224 */ /* 0x010fe200078e0a0d */
[----:B-1----:R-:W-:Y:S02]  /*0840*/  @!UP0 ULEA UR6, UR7, UR6, 0x18 ;  /* 0x0000000607068291 */ /* 0x002fe4000f8ec03f */
[----:B------:R-:W-:Y:S01]  /*0850*/  LOP3.LUT R3, R6, 0xc, R3, 0x78, !PT ;  /* 0x0000000c06037812 */ /* 0x000fe200078e7803 */
[----:B------:R-:W-:Y:S01]  /*0860*/  IMAD.IADD R7, R7, 0x1, -R2 ;  /* 0x0000000107077824 */ /* 0x000fe200078e0a02 */
[----:B------:R-:W-:Y:S01]  /*0870*/  VOTEU.ALL UP0, P0 ;  /* 0x00000000003f7886 */ /* 0x000fe20000000000 */
[----:B--2---:R-:W-:Y:S01]  /*0880*/  IMAD R13, R11, R20, R8 ;  /* 0x000000140b0d7224 */ /* 0x004fe200078e0208 */
[----:B------:R-:W-:Y:S01]  /*0890*/  LOP3.LUT P0, RZ, R5, 0x7, RZ, 0xc0, !PT ;  /* 0x0000000705ff7812 */ /* 0x000fe2000780c0ff */
[----:B------:R-:W-:Y:S01]  /*08a0*/  IMAD.MOV.U32 R6, RZ, RZ, 0x1 ;  /* 0x00000001ff067424 */ /* 0x000fe200078e00ff */
[----:B------:R-:W-:-:S02]  /*08b0*/  ISETP.NE.AND P1, PT, R7, 0x3, PT ;  /* 0x000000030700780c */ /* 0x000fc40003f25270 */
[----:B------:R-:W-:Y:S02]  /*08c0*/  @P4 LEA.HI R2, R3, R3, RZ, 0x1 ;  /* 0x0000000303024211 */ /* 0x000fe400078f08ff */
[----:B------:R-:W-:Y:S01]  /*08d0*/  ISETP.EQ.OR P1, PT, R7, RZ, !P1 ;  /* 0x000000ff0700720c */ /* 0x000fe20004f22670 */
[----:B------:R-:W0:Y:S02]  /*08e0*/  FENCE.VIEW.ASYNC.S ;  /* 0x00000000000073c6 */ /* 0x000e240000000000 */
[----:B0-----:R0:W1:Y:S01]  /*08f0*/  @!UP0 SYNCS.EXCH.64 URZ, [UR6+0x130], UR4 ;  /* 0x00013004063f85b2 */ /* 0x0010620008000100 */
[----:B------:R-:W-:Y:S02]  /*0900*/  @P4 SHF.R.S32.HI R2, RZ, 0x1, R2 ;  /* 0x00000001ff024819 */ /* 0x000fe40000011402 */
[----:B------:R-:W-:Y:S02]  /*0910*/  ISETP.LT.U32.AND P0, PT, R3, 0x4, !P0 ;  /* 0x000000040300780c */ /* 0x000fe40004701070 */
[----:B------:R-:W-:-:S02]  /*0920*/  @P4 ISETP.NE.AND P5, PT, R2, R13, PT ;  /* 0x0000000d0200420c */ /* 0x000fc40003fa5270 */
[----:B------:R-:W-:Y:S02]  /*0930*/  ISETP.EQ.AND P1, PT, R4, RZ, P1 ;  /* 0x000000ff0400720c */ /* 0x000fe40000f22270 */
[----:B------:R-:W-:Y:S02]  /*0940*/  SEL R5, RZ, 0x1, !P0 ;  /* 0x00000001ff057807 */ /* 0x000fe40004000000 */
[----:B------:R-:W-:Y:S02]  /*0950*/  @P4 SEL R6, RZ, 0x1, P5 ;  /* 0x00000001ff064807 */ /* 0x000fe40002800000 */
[----:B------:R-:W-:Y:S02]  /*0960*/  SEL R2, RZ, 0x1, !P1 ;  /* 0x00000001ff027807 */ /* 0x000fe40004800000 */
[----:B------:R-:W-:Y:S01]  /*0970*/  LOP3.LUT R6, R6, R5, RZ, 0xc0, !PT ;  /* 0x0000000506067212 */ /* 0x000fe200078ec0ff */
[----:B------:R0:W2:Y:S01]  /*0980*/  @!UP1 SYNCS.EXCH.64 URZ, [UR6+0x138], UR4 ;  /* 0x00013804063f95b2 */ /* 0x0000a20008000100 */
[----:B------:R-:W-:Y:S01]  /*0990*/  SEL R2, R2, 0x2, P6 ;  /* 0x0000000202027807 */ /* 0x000fe20003000000 */
[----:B------:R-:W-:Y:S01]  /*09a0*/  NOP ;  /* 0x0000000000007918 */ /* 0x000fe20000000000 */
[----:B------:R-:W-:Y:S05]  /*09b0*/  @!P2 BRA `(.L_x_4) ;  /* 0x000000000008a947 */ /* 0x000fea0003800000 */
[----:B-12---:R-:W-:Y:S01]  /*09c0*/  UCGABAR_ARV ;  /* 0x00000000000079c7 */ /* 0x006fe20008000000 */
[----:B------:R-:W-:Y:S05]  /*09d0*/  BRA `(.L_x_5) ;  /* 0x0000000000047947 */ /* 0x000fea0003800000 */
.L_x_4:
[----:B-12---:R-:W-:Y:S01]  /*09e0*/  NOP ;  /* 0x0000000000007918 */ /* 0x006fe20000000000 */
.L_x_5:
[----:B------:R-:W1:Y:S01]  /*09f0*/  LDC R4, c[0x0][0x65c] ;  /* 0x00019700ff047b82 */ /* 0x000e620000000800 */
[----:B------:R-:W-:Y:S01]  /*0a00*/  IMAD.MOV.U32 R5, RZ, RZ, RZ ;  /* 0x000000ffff057224 */ /* 0x000fe200078e00ff */
[----:B-1----:R-:W-:Y:S01]  /*0a10*/  ISETP.NE.AND P4, PT, R4, 0x1, PT ;  /* 0x000000010400780c */ /* 0x002fe20003f85270 */
[----:B------:R-:W-:-:S12]  /*0a20*/  IMAD.U32 R4, RZ, RZ, UR8 ;  /* 0x00000008ff047e24 */ /* 0x000fd8000f8e00ff */
[----:B------:R-:W1:Y:S01]  /*0a30*/  @P4 LDC R15, c[0x0][0x10] ;  /* 0x00000400ff0f4b82 */ /* 0x000e620000000800 */
[----:B------:R-:W-:Y:S02]  /*0a40*/  @P4 IMAD.MOV.U32 R9, RZ, RZ, RZ ;  /* 0x000000ffff094224 */ /* 0x000fe400078e00ff */
[----:B------:R-:W-:-:S05]  /*0a50*/  @P4 IMAD.MOV.U32 R17, RZ, RZ, RZ ;  /* 0x000000ffff114224 */ /* 0x000fca00078e00ff */
[----:B------:R-:W2:Y:S01]  /*0a60*/  @!P4 LDC R13, c[0x0][0xc] ;  /* 0x00000300ff0dcb82 */ /* 0x000ea20000000800 */
[----:B-1----:R-:W-:-:S04]  /*0a70*/  @P4 IMAD.WIDE.U32 R14, R15, UR8, R8 ;  /* 0x000000080f0e4c25 */ /* 0x002fc8000f8e0008 */
[----:B--2---:R-:W-:-:S04]  /*0a80*/  @!P4 IMAD.WIDE.U32 R12, R8, R13, R4 ;  /* 0x0000000d080cc225 */ /* 0x004fc800078e0004 */
[----:B------:R-:W-:Y:S02]  /*0a90*/  @P4 IMAD.MOV.U32 R4, RZ, RZ, R14 ;  /* 0x000000ffff044224 */ /* 0x000fe400078e000e */
[----:B------:R-:W-:Y:S02]  /*0aa0*/  @P4 IMAD.IADD R5, R15, 0x1, R17 ;  /* 0x000000010f054824 */ /* 0x000fe400078e0211 */
[----:B------:R-:W-:Y:S02]  /*0ab0*/  @!P4 IMAD.MOV.U32 R4, RZ, RZ, R12 ;  /* 0x000000ffff04c224 */ /* 0x000fe400078e000c */
[----:B------:R-:W-:Y:S01]  /*0ac0*/  @!P4 IMAD.MOV.U32 R5, RZ, RZ, R13 ;  /* 0x000000ffff05c224 */ /* 0x000fe200078e000d */
[----:B------:R-:W-:Y:S06]  /*0ad0*/  @!P2 BRA `(.L_x_6) ;  /* 0x00000000000ca947 */ /* 0x000fec0003800000 */
[----:B------:R-:W-:Y:S01]  /*0ae0*/  UCGABAR_WAIT ;  /* 0x0000000000007dc7 */ /* 0x000fe20008000000 */
[----:B------:R-:W-:Y:S01]  /*0af0*/  CCTL.IVALL ;  /* 0x00000000ff00798f */ /* 0x000fe20002000000 */
[----:B------:R-:W-:Y:S05]  /*0b00*/  BRA `(.L_x_7) ;  /* 0x0000000000047947 */ /* 0x000fea0003800000 */
.L_x_6:
[----:B------:R-:W-:Y:S06]  /*0b10*/  BAR.SYNC.DEFER_BLOCKING 0x0 ;  /* 0x0000000000007b1d */ /* 0x000fec0000010000 */
.L_x_7:
[----:B------:R-:W-:Y:S05]  /*0b20*/  @!P3 BRA `(.L_x_8) ;  /* 0x0000004800f4b947 */ /* 0x000fea0003800000 */
[----:B------:R-:W-:-:S13]  /*0b30*/  ISETP.GT.U32.AND P0, PT, R16, 0x1, PT ;  /* 0x000000011000780c */ /* 0x000fda0003f04070 */
[----:B0-----:R-:W-:Y:S05]  /*0b40*/  @P0 EXIT ;  /* 0x000000000000094d */ /* 0x001fea0003800000 */
[----:B------:R-:W-:Y:S01]  /*0b50*/  ULDC.64 UR4, c[0x0][0x650] ;  /* 0x0001940000047ab9 */ /* 0x000fe20000000a00 */
[----:B------:R-:W-:Y:S01]  /*0b60*/  PRMT R14, RZ, 0x7610, R14 ;  /* 0x00007610ff0e7816 */ /* 0x000fe2000000000e */
[----:B------:R-:W-:Y:S01]  /*0b70*/  IMAD.MOV.U32 R71, RZ, RZ, -0x1 ;  /* 0xffffffffff477424 */ /* 0x000fe200078e00ff */
[----:B------:R-:W-:Y:S01]  /*0b80*/  ISETP.GE.U32.AND P0, PT, R4, UR4, PT ;  /* 0x0000000404007c0c */ /* 0x000fe2000bf06070 */
[----:B------:R-:W-:Y:S02]  /*0b90*/  IMAD.MOV.U32 R15, RZ, RZ, -0x1 ;  /* 0xffffffffff0f7424 */ /* 0x000fe400078e00ff */
[----:B------:R-:W-:Y:S01]  /*0ba0*/  IMAD.MOV.U32 R73, RZ, RZ, -0x1 ;  /* 0xffffffffff497424 */ /* 0x000fe200078e00ff */
[----:B------:R-:W-:-:S13]  /*0bb0*/  ISETP.GE.U32.AND.EX P0, PT, R5, UR5, PT, P0 ;  /* 0x0000000505007c0c */ /* 0x000fda000bf06100 */
[----:B------:R-:W-:Y:S05]  /*0bc0*/  @P0 BRA `(.L_x_9) ;  /* 0x0000000400240947 */ /* 0x000fea0003800000 */
[----:B------:R-:W0:Y:S01]  /*0bd0*/  LDC.64 R22, c[0x0][0x628] ;  /* 0x00018a00ff167b82 */ /* 0x000e220000000a00 */
[----:B------:R-:W-:Y:S02]  /*0be0*/  IMAD.MOV.U32 R12, RZ, RZ, R4 ;  /* 0x000000ffff0c7224 */ /* 0x000fe400078e0004 */
[----:B------:R-:W-:-:S05]  /*0bf0*/  IMAD.MOV.U32 R13, RZ, RZ, R5 ;  /* 0x000000ffff0d7224 */ /* 0x000fca00078e0005 */
[----:B------:R-:W1:Y:S08]  /*0c00*/  LDC R18, c[0x0][0x630] ;  /* 0x00018c00ff127b82 */ /* 0x000e700000000800 */
[----:B------:R-:W2:Y:S01]  /*0c10*/  LDC.64 R24, c[0x0][0x620] ;  /* 0x00018800ff187b82 */ /* 0x000ea20000000a00 */
[----:B0-----:R-:W-:-:S04]  /*0c20*/  ISETP.NE.U32.AND P0, PT, R22, RZ, PT ;  /* 0x000000ff1600720c */ /* 0x001fc80003f05070 */
[----:B------:R-:W-:-:S13]  /*0c30*/  ISETP.NE.AND.EX P0, PT, R23, RZ, PT, P0 ;  /* 0x000000ff1700720c */ /* 0x000fda0003f05300 */
[----:B-12---:R-:W-:Y:S05]  /*0c40*/  @!P0 BRA `(.L_x_10) ;  /* 0x0000000000288947 */ /* 0x006fea0003800000 */
[----:B------:R-:W0:Y:S02]  /*0c50*/  LDC R7, c[0x0][0x634] ;  /* 0x00018d00ff077b82 */ /* 0x000e240000000800 */
[----:B0-----:R-:W-:-:S05]  /*0c60*/  IADD3 R7, P0, R4, R7, RZ ;  /* 0x0000000704077210 */ /* 0x001fca0007f1e0ff */
[----:B------:R-:W-:-:S04]  /*0c70*/  IMAD.X R19, RZ, RZ, R5, P0 ;  /* 0x000000ffff137224 */ /* 0x000fc800000e0605 */
[----:B------:R-:W-:-:S04]  /*0c80*/  IMAD.WIDE.U32 R12, R19, R22, RZ ;  /* 0x00000016130c7225 */ /* 0x000fc800078e00ff */
[----:B------:R-:W-:-:S04]  /*0c90*/  IMAD.WIDE.U32 R14, P0, R7, R23, R12 ;  /* 0x00000017070e7225 */ /* 0x000fc8000780000c */
[----:B------:R-:W-:-:S04]  /*0ca0*/  IMAD.WIDE.U32 R12, R7, R22, RZ ;  /* 0x00000016070c7225 */ /* 0x000fc800078e00ff */
[----:B------:R-:W-:Y:S01]  /*0cb0*/  IMAD.X R17, RZ, RZ, RZ, P0 ;  /* 0x000000ffff117224 */ /* 0x000fe200000e06ff */
[----:B------:R-:W-:Y:S01]  /*0cc0*/  IADD3 RZ, P0, R13, R14, RZ ;  /* 0x0000000e0dff7210 */ /* 0x000fe20007f1e0ff */
[----:B------:R-:W-:-:S04]  /*0cd0*/  IMAD.MOV.U32 R16, RZ, RZ, R15 ;  /* 0x000000ffff107224 */ /* 0x000fc800078e000f */
[----:B------:R-:W-:-:S08]  /*0ce0*/  IMAD.WIDE.U32.X R12, R19, R23, R16, P0 ;  /* 0x00000017130c7225 */ /* 0x000fd000000e0410 */
.L_x_10:
[----:B------:R-:W0:Y:S01]  /*0cf0*/  LDC.64 R28, c[0x0][0x640] ;  /* 0x00019000ff1c7b82 */ /* 0x000e220000000a00 */
[--C-:B------:R-:W-:Y:S01]  /*0d00*/  SHF.R.U64 R73, R12, R18, R13.reuse ;  /* 0x000000120c497219 */ /* 0x100fe2000000120d */
[----:B------:R-:W-:Y:S01]  /*0d10*/  IMAD R27, R11, R20, R8 ;  /* 0x000000140b1b7224 */ /* 0x000fe200078e0208 */
[----:B------:R-:W-:Y:S01]  /*0d20*/  SHF.R.U32.HI R7, RZ, R18, R13 ;  /* 0x00000012ff077219 */ /* 0x000fe2000001160d */
[----:B------:R-:W-:Y:S01]  /*0d30*/  IMAD.MOV.U32 R23, RZ, RZ, 0x1 ;  /* 0x00000001ff177424 */ /* 0x000fe200078e00ff */
[----:B------:R-:W-:-:S03]  /*0d40*/  IADD3 R9, P0, RZ, -R73, RZ ;  /* 0x80000049ff097210 */ /* 0x000fc60007f1e0ff */
[----:B------:R-:W1:Y:S02]  /*0d50*/  LDC R22, c[0x0][0x618] ;  /* 0x00018600ff167b82 */ /* 0x000e640000000800 */
[----:B------:R-:W-:Y:S02]  /*0d60*/  IMAD.X R7, RZ, RZ, ~R7, P0 ;  /* 0x000000ffff077224 */ /* 0x000fe400000e0e07 */
[----:B------:R-:W-:-:S04]  /*0d70*/  IMAD.WIDE.U32 R12, R9, R24, R4 ;  /* 0x00000018090c7225 */ /* 0x000fc800078e0004 */
[----:B------:R-:W2:Y:S01]  /*0d80*/  LDC R18, c[0x0][0x608] ;  /* 0x00018200ff127b82 */ /* 0x000ea20000000800 */
[----:B------:R-:W-:Y:S02]  /*0d90*/  IMAD R14, R7, R24, RZ ;  /* 0x00000018070e7224 */ /* 0x000fe400078e02ff */
[----:B------:R-:W-:Y:S02]  /*0da0*/  IMAD.MOV.U32 R7, RZ, RZ, -0x1 ;  /* 0xffffffffff077424 */ /* 0x000fe400078e00ff */
[----:B------:R-:W-:-:S03]  /*0db0*/  IMAD R9, R9, R25, R14 ;  /* 0x0000001909097224 */ /* 0x000fc600078e020e */
[----:B------:R-:W3:Y:S01]  /*0dc0*/  LDC R26, c[0x0][0x658] ;  /* 0x00019600ff1a7b82 */ /* 0x000ee20000000800 */
[----:B------:R-:W-:Y:S01]  /*0dd0*/  IMAD.IADD R9, R13, 0x1, R9 ;  /* 0x000000010d097824 */ /* 0x000fe200078e0209 */
[----:B0-----:R-:W-:-:S04]  /*0de0*/  ISETP.NE.U32.AND P0, PT, R28, RZ, PT ;  /* 0x000000ff1c00720c */ /* 0x001fc80003f05070 */
[----:B------:R-:W-:Y:S02]  /*0df0*/  ISETP.NE.AND.EX P0, PT, R29, RZ, PT, P0 ;  /* 0x000000ff1d00720c */ /* 0x000fe40003f05300 */
[----:B------:R-:W0:Y:S01]  /*0e00*/  LDC R24, c[0x0][0x600] ;  /* 0x00018000ff187b82 */ /* 0x000e220000000800 */
[-CC-:B-1----:R-:W-:Y:S02]  /*0e10*/  SHF.R.U64 R16, R12, R22.reuse, R9.reuse ;  /* 0x000000160c107219 */ /* 0x182fe40000001209 */
[----:B------:R-:W-:-:S05]  /*0e20*/  SHF.R.U32.HI R9, RZ, R22, R9 ;  /* 0x00000016ff097219 */ /* 0x000fca0000011609 */
[----:B------:R-:W1:Y:S01]  /*0e30*/  LDC R19, c[0x0][0x648] ;  /* 0x00019200ff137b82 */ /* 0x000e620000000800 */
[-CC-:B--2---:R-:W-:Y:S02]  /*0e40*/  SHF.R.U64 R22, R16, R18.reuse, R9.reuse ;  /* 0x0000001210167219 */ /* 0x184fe40000001209 */
[----:B------:R-:W-:-:S05]  /*0e50*/  SHF.R.U32.HI R9, RZ, R18, R9 ;  /* 0x00000012ff097219 */ /* 0x000fca0000011609 */
[----:B------:R-:W2:Y:S01]  /*0e60*/  LDC R21, c[0x0][0x638] ;  /* 0x00018e00ff157b82 */ /* 0x000ea20000000800 */
[-CC-:B---3--:R-:W-:Y:S02]  /*0e70*/  SHF.R.U64 R18, R22, R26.reuse, R9.reuse ;  /* 0x0000001a16127219 */ /* 0x188fe40000001209 */
[-C--:B------:R-:W-:Y:S02]  /*0e80*/  SHF.L.U32 R7, R7, R26.reuse, RZ ;  /* 0x0000001a07077219 */ /* 0x080fe400000006ff */
[----:B------:R-:W-:Y:S01]  /*0e90*/  SHF.R.U32.HI R9, RZ, R26, R9 ;  /* 0x0000001aff097219 */ /* 0x000fe20000011609 */
[----:B------:R-:W-:Y:S01]  /*0ea0*/  IMAD.MOV.U32 R8, RZ, RZ, R18 ;  /* 0x000000ffff087224 */ /* 0x000fe200078e0012 */
[----:B------:R-:W-:Y:S01]  /*0eb0*/  LOP3.LUT R11, RZ, R7, RZ, 0x33, !PT ;  /* 0x00000007ff0b7212 */ /* 0x000fe200078e33ff */
[----:B------:R-:W3:Y:S01]  /*0ec0*/  LDC R25, c[0x0][0x610] ;  /* 0x00018400ff197b82 */ /* 0x000ee20000000800 */
[----:B------:R-:W-:Y:S05]  /*0ed0*/  @!P0 BRA `(.L_x_11) ;  /* 0x0000000000288947 */ /* 0x000fea0003800000 */
[----:B------:R-:W4:Y:S02]  /*0ee0*/  LDC R7, c[0x0][0x64c] ;  /* 0x00019300ff077b82 */ /* 0x000f240000000800 */
[----:B----4-:R-:W-:-:S05]  /*0ef0*/  IADD3 R7, P0, R18, R7, RZ ;  /* 0x0000000712077210 */ /* 0x010fca0007f1e0ff */
        /* <DEDUP_REMOVED lines=8> */
.L_x_11:
[----:B-1----:R-:W-:Y:S01]  /*0f80*/  SHF.R.U64 R9, R8, R19, R9 ;  /* 0x0000001308097219 */ /* 0x002fe20000001209 */
[----:B------:R-:W-:Y:S01]  /*0f90*/  IMAD.MOV.U32 R14, RZ, RZ, 0x1 ;  /* 0x00000001ff0e7424 */ /* 0x000fe200078e00ff */
[----:B------:R-:W-:Y:S01]  /*0fa0*/  LOP3.LUT R8, R22, R11, RZ, 0xc0, !PT ;  /* 0x0000000b16087212 */ /* 0x000fe200078ec0ff */
[----:B0-----:R-:W-:Y:S01]  /*0fb0*/  VIADD R11, R24, 0xffffffff ;  /* 0xffffffff180b7836 */ /* 0x001fe20000000000 */
[----:B------:R-:W-:Y:S01]  /*0fc0*/  SHF.L.U32 R7, R23, R26, RZ ;  /* 0x0000001a17077219 */ /* 0x000fe200000006ff */
[----:B------:R-:W-:Y:S01]  /*0fd0*/  IMAD.MOV R12, RZ, RZ, -R9 ;  /* 0x000000ffff0c7224 */ /* 0x000fe200078e0a09 */
[----:B------:R-:W-:Y:S02]  /*0fe0*/  SEL R10, R10, R27, !P4 ;  /* 0x0000001b0a0a7207 */ /* 0x000fe40006000000 */
[----:B------:R-:W-:Y:S01]  /*0ff0*/  LOP3.LUT R11, R16, R11, RZ, 0xc0, !PT ;  /* 0x0000000b100b7212 */ /* 0x000fe200078ec0ff */
[----:B------:R-:W-:Y:S02]  /*1000*/  IMAD R9, R7, R9, R8 ;  /* 0x0000000907097224 */ /* 0x000fe400078e0208 */
[----:B--2---:R-:W-:-:S02]  /*1010*/  IMAD R7, R12, R21, R18 ;  /* 0x000000150c077224 */ /* 0x004fc400078e0212 */
[----:B---3--:R-:W-:Y:S02]  /*1020*/  IMAD R10, R9, R25, R10 ;  /* 0x00000019090a7224 */ /* 0x008fe400078e020a */
[----:B------:R-:W-:-:S05]  /*1030*/  IMAD R7, R7, R24, R11 ;  /* 0x0000001807077224 */ /* 0x000fca00078e020b */
[----:B------:R-:W-:Y:S02]  /*1040*/  SEL R15, R7, R10, !P4 ;  /* 0x0000000a070f7207 */ /* 0x000fe40006000000 */
[----:B------:R-:W-:-:S07]  /*1050*/  SEL R71, R10, R7, !P4 ;  /* 0x000000070a477207 */ /* 0x000fce0006000000 */
.L_x_9:
[----:B------:R-:W-:-:S08]  /*1060*/  NOP ;  /* 0x0000000000007918 */ /* 0x000fd00000000000 */
[----:B------:R-:W0:Y:S02]  /*1070*/  USETMAXREG.TRY_ALLOC.CTAPOOL UP0, 0xe8 ;  /* 0x000000e8000079c8 */ /* 0x000e240008000600 */
[----:B0-----:R-:W-:-:S13]  /*1080*/  PLOP3.LUT P0, PT, PT, PT, UP0, 0x80, 0x0 ;  /* 0x000000000000781c */ /* 0x001fda0003f0f008 */
[----:B------:R-:W-:Y:S05]  /*1090*/  @!P0 BRA `(.L_x_9) ;  /* 0xfffffffc00f08947 */ /* 0x000fea000383ffff */
[----:B------:R-:W-:Y:S01]  /*10a0*/  ULDC.64 UR4, c[0x0][0x598] ;  /* 0x0001660000047ab9 */ /* 0x000fe20000000a00 */
[----:B------:R-:W-:Y:S01]  /*10b0*/  ULDC.64 UR16, c[0x0][0x208] ;  /* 0x0000820000107ab9 */ /* 0x000fe20000000a00 */
[----:B------:R-:W-:-:S04]  /*10c0*/  ISETP.NE.U32.AND P0, PT, RZ, UR4, PT ;  /* 0x00000004ff007c0c */ /* 0x000fc8000bf05070 */
[----:B------:R-:W-:-:S13]  /*10d0*/  ISETP.NE.AND.EX P0, PT, RZ, UR5, PT, P0 ;  /* 0x00000005ff007c0c */ /* 0x000fda000bf05300 */
[----:B------:R-:W-:Y:S05]  /*10e0*/  @!P0 BRA `(.L_x_12) ;  /* 0x00000000001c8947 */ /* 0x000fea0003800000 */
[----:B------:R-:W0:Y:S02]  /*10f0*/  LDC.64 R8, c[0x0][0x598] ;  /* 0x00016600ff087b82 */ /* 0x000e240000000a00 */
[----:B0-----:R-:W2:Y:S02]  /*1100*/  LDG.E.64 R8, desc[UR16][R8.64] ;  /* 0x0000001008087981 */ /* 0x001ea4000c1e1b00 */
[----:B--2---:R-:W-:-:S04]  /*1110*/  ISETP.NE.U32.AND P0, PT, R8, RZ, PT ;  /* 0x000000ff0800720c */ /* 0x004fc80003f05070 */
[----:B------:R-:W-:-:S13]  /*1120*/  ISETP.NE.AND.EX P0, PT, R9, RZ, PT, P0 ;  /* 0x000000ff0900720c */ /* 0x000fda0003f05300 */
[----:B------:R-:W-:Y:S05]  /*1130*/  @!P0 BRA `(.L_x_12) ;  /* 0x0000000000088947 */ /* 0x000fea0003800000 */
[----:B------:R0:W5:Y:S01]  /*1140*/  LD.E R7, desc[UR16][R8.64] ;  /* 0x0000001008077980 */ /* 0x000162000c101900 */
[----:B------:R-:W-:Y:S05]  /*1150*/  BRA `(.L_x_13) ;  /* 0x0000000000207947 */ /* 0x000fea0003800000 */
.L_x_12:
[----:B------:R-:W-:Y:S02]  /*1160*/  ULDC.64 UR4, c[0x0][0x588] ;  /* 0x0001620000047ab9 */ /* 0x000fe40000000a00 */
[----:B------:R-:W-:-:S04]  /*1170*/  ISETP.NE.U32.AND P0, PT, RZ, UR4, PT ;  /* 0x00000004ff007c0c */ /* 0x000fc8000bf05070 */
[----:B------:R-:W-:-:S13]  /*1180*/  ISETP.NE.AND.EX P0, PT, RZ, UR5, PT, P0 ;  /* 0x00000005ff007c0c */ /* 0x000fda000bf05300 */
[----:B------:R-:W-:Y:S05]  /*1190*/  @!P0 BRA `(.L_x_14) ;  /* 0x00000000000c8947 */ /* 0x000fea0003800000 */
[----:B------:R-:W0:Y:S02]  /*11a0*/  LDC.64 R8, c[0x0][0x588] ;  /* 0x00016200ff087b82 */ /* 0x000e240000000a00 */
[----:B0-----:R1:W5:Y:S01]  /*11b0*/  LDG.E R7, desc[UR16][R8.64] ;  /* 0x0000001008077981 */ /* 0x001362000c1e1900 */
[----:B------:R-:W-:Y:S05]  /*11c0*/  BRA `(.L_x_13) ;  /* 0x0000000000047947 */ /* 0x000fea0003800000 */
.L_x_14:
[----:B------:R-:W2:Y:S02]  /*11d0*/  LDC R7, c[0x0][0x580] ;  /* 0x00016000ff077b82 */ /* 0x000ea40000000800 */
.L_x_13:
[----:B------:R-:W-:Y:S02]  /*11e0*/  ULDC.64 UR4, c[0x0][0x5a0] ;  /* 0x0001680000047ab9 */ /* 0x000fe40000000a00 */
[----:B------:R-:W-:-:S04]  /*11f0*/  ISETP.NE.U32.AND P0, PT, RZ, UR4, PT ;  /* 0x00000004ff007c0c */ /* 0x000fc8000bf05070 */
[----:B------:R-:W-:-:S13]  /*1200*/  ISETP.NE.AND.EX P0, PT, RZ, UR5, PT, P0 ;  /* 0x00000005ff007c0c */ /* 0x000fda000bf05300 */
[----:B------:R-:W-:Y:S05]  /*1210*/  @!P0 BRA `(.L_x_15) ;  /* 0x00000000001c8947 */ /* 0x000fea0003800000 */
[----:B01----:R-:W0:Y:S02]  /*1220*/  LDC.64 R8, c[0x0][0x5a0] ;  /* 0x00016800ff087b82 */ /* 0x003e240000000a00 */
[----:B0-----:R-:W3:Y:S02]  /*1230*/  LDG.E.64 R8, desc[UR16][R8.64] ;  /* 0x0000001008087981 */ /* 0x001ee4000c1e1b00 */
[----:B---3--:R-:W-:-:S04]  /*1240*/  ISETP.NE.U32.AND P0, PT, R8, RZ, PT ;  /* 0x000000ff0800720c */ /* 0x008fc80003f05070 */
[----:B------:R-:W-:-:S13]  /*1250*/  ISETP.NE.AND.EX P0, PT, R9, RZ, PT, P0 ;  /* 0x000000ff0900720c */ /* 0x000fda0003f05300 */
[----:B------:R-:W-:Y:S05]  /*1260*/  @!P0 BRA `(.L_x_15) ;  /* 0x0000000000088947 */ /* 0x000fea0003800000 */
[----:B------:R0:W5:Y:S01]  /*1270*/  LD.E R12, desc[UR16][R8.64] ;  /* 0x00000010080c7980 */ /* 0x000162000c101900 */
[----:B------:R-:W-:Y:S05]  /*1280*/  BRA `(.L_x_16) ;  /* 0x0000000000207947 */ /* 0x000fea0003800000 */
.L_x_15:
[----:B------:R-:W-:Y:S02]  /*1290*/  ULDC.64 UR4, c[0x0][0x590] ;  /* 0x0001640000047ab9 */ /* 0x000fe40000000a00 */
[----:B------:R-:W-:-:S04]  /*12a0*/  ISETP.NE.U32.AND P0, PT, RZ, UR4, PT ;  /* 0x00000004ff007c0c */ /* 0x000fc8000bf05070 */
[----:B------:R-:W-:-:S13]  /*12b0*/  ISETP.NE.AND.EX P0, PT, RZ, UR5, PT, P0 ;  /* 0x00000005ff007c0c */ /* 0x000fda000bf05300 */
[----:B------:R-:W-:Y:S05]  /*12c0*/  @!P0 BRA `(.L_x_17) ;  /* 0x00000000000c8947 */ /* 0x000fea0003800000 */
[----:B------:R-:W3:Y:S02]  /*12d0*/  LDC.64 R12, c[0x0][0x590] ;  /* 0x00016400ff0c7b82 */ /* 0x000ee40000000a00 */
[----:B---3--:R3:W5:Y:S01]  /*12e0*/  LDG.E R12, desc[UR16][R12.64] ;  /* 0x000000100c0c7981 */ /* 0x008762000c1e1900 */
[----:B------:R-:W-:Y:S05]  /*12f0*/  BRA `(.L_x_16) ;  /* 0x0000000000047947 */ /* 0x000fea0003800000 */
.L_x_17:
[----:B------:R-:W4:Y:S02]  /*1300*/  LDC R12, c[0x0][0x584] ;  /* 0x00016100ff0c7b82 */ /* 0x000f240000000800 */
.L_x_16:
[----:B------:R-:W-:-:S13]  /*1310*/  LOP3.LUT P0, RZ, R14, 0xff, RZ, 0xc0, !PT ;  /* 0x000000ff0eff7812 */ /* 0x000fda000780c0ff */
[----:B------:R-:W-:Y:S05]  /*1320*/  @!P0 EXIT ;  /* 0x000000000000894d */ /* 0x000fea0003800000 */
[----:B------:R-:W-:Y:S01]  /*1330*/  ULDC UR4, c[0x0][0x28c] ;  /* 0x0000a30000047ab9 */ /* 0x000fe20000000800 */
[----:B------:R-:W-:Y:S01]  /*1340*/  LOP3.LUT R81, R2, 0x1, RZ, 0xfc, !PT ;  /* 0x0000000102517812 */ /* 0x000fe200078efcff */
[----:B------:R-:W-:-:S04]  /*1350*/  UIADD3 UR4, UR4, 0x3f, URZ ;  /* 0x0000003f04047890 */ /* 0x000fc8000fffe03f */
[----:B------:R-:W-:-:S04]  /*1360*/  USHF.R.S32.HI UR5, URZ, 0x1f, UR4 ;  /* 0x0000001f3f057899 */ /* 0x000fc80008011404 */
[----:B------:R-:W-:-:S03]  /*1370*/  ULEA.HI UR5, UR5, UR4, URZ, 0x6 ;  /* 0x0000000405057291 */ /* 0x000fc6000f8f303f */
[----:B------:R-:W-:Y:S01]  /*1380*/  UMOV UR4, URZ ;  /* 0x0000003f00047c82 */ /* 0x000fe20008000000 */
[----:B------:R-:W-:-:S03]  /*1390*/  USHF.R.S32.HI UR9, URZ, 0x6, UR5 ;  /* 0x000000063f097899 */ /* 0x000fc60008011405 */
[----:B------:R-:W-:-:S09]  /*13a0*/  UMOV UR5, URZ ;  /* 0x0000003f00057c82 */ /* 0x000fd20008000000 */
.L_x_108:
[----:B01----:R-:W-:Y:S01]  /*13b0*/  LOP3.LUT R8, R0, 0x80, RZ, 0xc0, !PT ;  /* 0x0000008000087812 */ /* 0x003fe200078ec0ff */
[----:B------:R-:W0:Y:S01]  /*13c0*/  S2UR UR13, SR_CgaCtaId ;  /* 0x00000000000d79c3 */ /* 0x000e220000008800 */
[----:B------:R-:W-:Y:S01]  /*13d0*/  UMOV UR12, 0x400 ;  /* 0x00000400000c7882 */ /* 0x000fe20000000000 */
[----:B------:R-:W-:Y:S01]  /*13e0*/  UMOV UR6, URZ ;  /* 0x0000003f00067c82 */ /* 0x000fe20008000000 */
[----:B------:R-:W-:Y:S01]  /*13f0*/  SHF.R.U32.HI R8, RZ, 0x7, R8 ;  /* 0x00000007ff087819 */ /* 0x000fe20000011608 */
[----:B------:R-:W-:Y:S01]  /*1400*/  UMOV UR7, URZ ;  /* 0x0000003f00077c82 */ /* 0x000fe20008000000 */
[----:B------:R-:W-:Y:S01]  /*1410*/  UMOV UR18, UR5 ;  /* 0x0000000500127c82 */ /* 0x000fe20008000000 */
[----:B------:R-:W-:Y:S01]  /*1420*/  CS2R R16, SRZ ;  /* 0x0000000000107805 */ /* 0x000fe2000001ff00 */
[----:B---3--:R-:W-:Y:S01]  /*1430*/  IMAD.MOV.U32 R13, RZ, RZ, RZ ;  /* 0x000000ffff0d7224 */ /* 0x008fe200078e00ff */
[----:B------:R-:W1:Y:S01]  /*1440*/  LDC R9, c[0x0][0x28c] ;  /* 0x0000a300ff097b82 */ /* 0x000e620000000800 */
[----:B------:R-:W3:Y:S01]  /*1450*/  SHFL.IDX PT, R8, R8, RZ, 0x1f ;  /* 0x00001fff08087589 */ /* 0x000ee200000e0000 */
[----:B------:R-:W-:-:S02]  /*1460*/  CS2R R18, SRZ ;  /* 0x0000000000127805 */ /* 0x000fc4000001ff00 */
[----:B------:R-:W-:Y:S02]  /*1470*/  CS2R R20, SRZ ;  /* 0x0000000000147805 */ /* 0x000fe4000001ff00 */
[----:B------:R-:W-:Y:S02]  /*1480*/  CS2R R22, SRZ ;  /* 0x0000000000167805 */ /* 0x000fe4000001ff00 */
[----:B------:R-:W-:Y:S02]  /*1490*/  CS2R R56, SRZ ;  /* 0x0000000000387805 */ /* 0x000fe4000001ff00 */
[----:B------:R-:W-:Y:S02]  /*14a0*/  CS2R R58, SRZ ;  /* 0x00000000003a7805 */ /* 0x000fe4000001ff00 */
[----:B------:R-:W-:Y:S02]  /*14b0*/  CS2R R60, SRZ ;  /* 0x00000000003c7805 */ /* 0x000fe4000001ff00 */
[----:B------:R-:W-:-:S02]  /*14c0*/  CS2R R62, SRZ ;  /* 0x00000000003e7805 */ /* 0x000fc4000001ff00 */
[----:B------:R-:W-:Y:S02]  /*14d0*/  CS2R R64, SRZ ;  /* 0x0000000000407805 */ /* 0x000fe4000001ff00 */
[----:B------:R-:W-:Y:S02]  /*14e0*/  CS2R R66, SRZ ;  /* 0x0000000000427805 */ /* 0x000fe4000001ff00 */
[----:B------:R-:W-:Y:S01]  /*14f0*/  CS2R R68, SRZ ;  /* 0x0000000000447805 */ /* 0x000fe2000001ff00 */
[----:B------:R-:W-:Y:S01]  /*1500*/  IMAD.MOV.U32 R70, RZ, RZ, RZ ;  /* 0x000000ffff467224 */ /* 0x000fe200078e00ff */
[----:B------:R-:W-:Y:S01]  /*1510*/  CS2R R74, SRZ ;  /* 0x00000000004a7805 */ /* 0x000fe2000001ff00 */
[----:B------:R-:W-:Y:S01]  /*1520*/  IMAD.MOV.U32 R72, RZ, RZ, RZ ;  /* 0x000000ffff487224 */ /* 0x000fe200078e00ff */
[----:B------:R-:W-:Y:S02]  /*1530*/  CS2R R76, SRZ ;  /* 0x00000000004c7805 */ /* 0x000fe4000001ff00 */
[----:B------:R-:W-:Y:S01]  /*1540*/  CS2R R78, SRZ ;  /* 0x00000000004e7805 */ /* 0x000fe2000001ff00 */
[----:B------:R-:W-:Y:S01]  /*1550*/  IMAD.MOV.U32 R80, RZ, RZ, RZ ;  /* 0x000000ffff507224 */ /* 0x000fe200078e00ff */
[----:B----4-:R-:W-:Y:S01]  /*1560*/  CS2R R24, SRZ ;  /* 0x0000000000187805 */ /* 0x010fe2000001ff00 */
[----:B------:R-:W-:Y:S01]  /*1570*/  IMAD.U32 R14, RZ, RZ, UR4 ;  /* 0x00000004ff0e7e24 */ /* 0x000fe2000f8e00ff */
[----:B------:R-:W-:-:S02]  /*1580*/  CS2R R26, SRZ ;  /* 0x00000000001a7805 */ /* 0x000fc4000001ff00 */
[----:B------:R-:W-:Y:S02]  /*1590*/  CS2R R28, SRZ ;  /* 0x00000000001c7805 */ /* 0x000fe4000001ff00 */
[----:B------:R-:W-:Y:S02]  /*15a0*/  CS2R R30, SRZ ;  /* 0x00000000001e7805 */ /* 0x000fe4000001ff00 */
[----:B------:R-:W-:Y:S02]  /*15b0*/  CS2R R32, SRZ ;  /* 0x0000000000207805 */ /* 0x000fe4000001ff00 */
[----:B-1----:R-:W-:Y:S02]  /*15c0*/  ISETP.GE.AND P0, PT, R9, 0x1, PT ;  /* 0x000000010900780c */ /* 0x002fe40003f06270 */
[----:B------:R-:W-:Y:S02]  /*15d0*/  CS2R R34, SRZ ;  /* 0x0000000000227805 */ /* 0x000fe4000001ff00 */
[----:B---3--:R-:W-:-:S02]  /*15e0*/  R2UR UR8, R8 ;  /* 0x00000000080872ca */ /* 0x008fc400000e0000 */
        /* <DEDUP_REMOVED lines=8> */
[----:B------:R-:W-:Y:S02]  /*1670*/  CS2R R52, SRZ ;  /* 0x0000000000347805 */ /* 0x000fe4000001ff00 */
[----:B------:R-:W-:Y:S01]  /*1680*/  CS2R R54, SRZ ;  /* 0x0000000000367805 */ /* 0x000fe2000001ff00 */
[----:B------:R-:W-:-:S04]  /*1690*/  ULEA.HI UR10, UR8, UR8, URZ, 0x1 ;  /* 0x00000008080a7291 */ /* 0x000fc8000f8f083f */
[----:B------:R-:W-:Y:S02]  /*16a0*/  ULOP3.LUT UR11, UR10, 0xffffe, URZ, 0xc0, !UPT ;  /* 0x000ffffe0a0b7892 */ /* 0x000fe4000f8ec03f */
[----:B0-----:R-:W-:Y:S02]  /*16b0*/  ULEA UR10, UR13, UR12, 0x18 ;  /* 0x0000000c0d0a7291 */ /* 0x001fe4000f8ec03f */
[----:B------:R-:W-:-:S03]  /*16c0*/  UIADD3 UR11, UR8, -UR11, URZ ;  /* 0x8000000b080b7290 */ /* 0x000fc6000fffe03f */
[----:B------:R-:W-:Y:S01]  /*16d0*/  UMOV UR8, URZ ;  /* 0x0000003f00087c82 */ /* 0x000fe20008000000 */
[----:B------:R-:W-:-:S04]  /*16e0*/  ULEA UR11, UR11, UR10, 0xc ;  /* 0x0000000a0b0b7291 */ /* 0x000fc8000f8e603f */
[----:B------:R-:W-:-:S04]  /*16f0*/  UIADD3 UR11, UR11, 0x200, URZ ;  /* 0x000002000b0b7890 */ /* 0x000fc8000fffe03f */
[----:B------:R-:W-:-:S04]  /*1700*/  USHF.R.U32.HI UR11, URZ, 0x4, UR11 ;  /* 0x000000043f0b7899 */ /* 0x000fc8000801160b */
[----:B------:R-:W-:Y:S01]  /*1710*/  ULOP3.LUT UR11, UR11, 0x3fff, URZ, 0xc0, !UPT ;  /* 0x00003fff0b0b7892 */ /* 0x000fe2000f8ec03f */
[----:B------:R-:W-:Y:S11]  /*1720*/  @!P0 BRA `(.L_x_18) ;  /* 0x0000000400748947 */ /* 0x000ff60003800000 */
[----:B------:R-:W-:-:S13]  /*1730*/  ISETP.NE.AND P1, PT, R81, 0x3, PT ;  /* 0x000000035100780c */ /* 0x000fda0003f25270 */
[----:B------:R-:W-:Y:S05]  /*1740*/  @!P1 BRA `(.L_x_19) ;  /* 0x0000000000049947 */ /* 0x000fea0003800000 */
[----:B------:R-:W-:Y:S01]  /*1750*/  BPT.TRAP 0x1 ;  /* 0x000000040000795c */ /* 0x000fe20000300000 */
.L_x_19:
[----:B------:R-:W-:Y:S01]  /*1760*/  ULEA UR6, UR5, UR10, 0x3 ;  /* 0x0000000a05067291 */ /* 0x000fe2000f8e183f */
[----:B------:R-:W-:-:S05]  /*1770*/  IMAD.U32 R8, RZ, RZ, UR4 ;  /* 0x00000004ff087e24 */ /* 0x000fca000f8e00ff */
[----:B------:R-:W-:-:S04]  /*1780*/  SHF.L.U32 R8, R8, 0x1f, RZ ;  /* 0x0000001f08087819 */ /* 0x000fc800000006ff */
[----:B------:R0:W1:Y:S01]  /*1790*/  SYNCS.PHASECHK.TRANS64.TRYWAIT P0, [UR6], R8 ;  /* 0x00000008ff0075a7 */ /* 0x0000620008000146 */
[----:B------:R-:W-:Y:S05]  /*17a0*/  @!P1 BRA `(.L_x_20) ;  /* 0x0000000000049947 */ /* 0x000fea0003800000 */
[----:B------:R-:W-:Y:S01]  /*17b0*/  BPT.TRAP 0x1 ;  /* 0x000000040000795c */ /* 0x000fe20000300000 */
.L_x_20:
[----:B-1----:R-:W-:Y:S05]  /*17c0*/  @P0 BRA `(.L_x_21) ;  /* 0x0000000000080947 */ /* 0x002fea0003800000 */
[----:B------:R-:W1:Y:S02]  /*17d0*/  SYNCS.PHASECHK.TRANS64.TRYWAIT P0, [UR6], R8 ;  /* 0x00000008ff0075a7 */ /* 0x000e640008000146 */
[----:B-1----:R-:W-:Y:S05]  /*17e0*/  @!P0 BRA `(.L_x_22) ;  /* 0x0000005c00588947 */ /* 0x002fea0003800000 */
.L_x_21:
[----:B------:R-:W-:Y:S01]  /*17f0*/  UIADD3 UR6, UR10, 0x24200, URZ ;  /* 0x000242000a067890 */ /* 0x000fe2000fffe03f */
[----:B------:R-:W-:Y:S01]  /*1800*/  WARPGROUP.ARRIVE ;  /* 0x00000000000079c5 */ /* 0x000fe20000000000 */
[----:B------:R-:W-:Y:S01]  /*1810*/  ULOP3.LUT UR12, UR11, 0x10000, URZ, 0xfc, !UPT ;  /* 0x000100000b0c7892 */ /* 0x000fe2000f8efc3f */
[----:B------:R-:W-:Y:S01]  /*1820*/  CS2R R16, SRZ ;  /* 0x0000000000107805 */ /* 0x000fe2000001ff00 */
[----:B------:R-:W-:Y:S01]  /*1830*/  USHF.R.U32.HI UR6, URZ, 0x4, UR6 ;  /* 0x000000043f067899 */ /* 0x000fe20008011606 */
[----:B------:R-:W-:Y:S01]  /*1840*/  IMAD.MOV.U32 R13, RZ, RZ, RZ ;  /* 0x000000ffff0d7224 */ /* 0x000fe200078e00ff */
[----:B------:R-:W-:Y:S01]  /*1850*/  ULEA UR12, UR5, UR12, 0x9 ;  /* 0x0000000c050c7291 */ /* 0x000fe2000f8e483f */
[----:B------:R-:W-:Y:S01]  /*1860*/  CS2R R18, SRZ ;  /* 0x0000000000127805 */ /* 0x000fe2000001ff00 */
[----:B------:R-:W-:Y:S01]  /*1870*/  ULOP3.LUT UR6, UR6, 0x3fff, URZ, 0xc0, !UPT ;  /* 0x00003fff06067892 */ /* 0x000fe2000f8ec03f */
[----:B------:R-:W-:Y:S01]  /*1880*/  CS2R R20, SRZ ;  /* 0x0000000000147805 */ /* 0x000fe2000001ff00 */
[----:B------:R-:W-:Y:S01]  /*1890*/  UMOV UR13, 0x80000020 ;  /* 0x80000020000d7882 */ /* 0x000fe20000000000 */
[----:B------:R-:W-:Y:S01]  /*18a0*/  UMOV UR15, 0x80000020 ;  /* 0x80000020000f7882 */ /* 0x000fe20000000000 */
[----:B------:R-:W-:Y:S01]  /*18b0*/  ULOP3.LUT UR6, UR6, 0x10000, URZ, 0xfc, !UPT ;  /* 0x0001000006067892 */ /* 0x000fe2000f8efc3f */
[----:B------:R-:W-:Y:S01]  /*18c0*/  CS2R R22, SRZ ;  /* 0x0000000000167805 */ /* 0x000fe2000001ff00 */
[----:B------:R-:W-:Y:S01]  /*18d0*/  ULDC UR7, c[0x0][0x50c] ;  /* 0x0001430000077ab9 */ /* 0x000fe20000000800 */
[----:B------:R-:W-:Y:S01]  /*18e0*/  CS2R R56, SRZ ;  /* 0x0000000000387805 */ /* 0x000fe2000001ff00 */
[----:B------:R-:W-:Y:S01]  /*18f0*/  ULEA UR14, UR5, UR6, 0x8 ;  /* 0x00000006050e7291 */ /* 0x000fe2000f8e403f */
[----:B------:R-:W-:Y:S01]  /*1900*/  CS2R R58, SRZ ;  /* 0x00000000003a7805 */ /* 0x000fe2000001ff00 */
[----:B------:R-:W-:Y:S01]  /*1910*/  UISETP.NE.AND UP0, UPT, UR7, 0x2, UPT ;  /* 0x000000020700788c */ /* 0x000fe2000bf05270 */
[----:B------:R-:W-:Y:S01]  /*1920*/  CS2R R60, SRZ ;  /* 0x00000000003c7805 */ /* 0x000fe2000001ff00 */
[----:B------:R-:W-:Y:S01]  /*1930*/  UMOV UR6, 0x2 ;  /* 0x0000000200067882 */ /* 0x000fe20000000000 */
[----:B------:R-:W-:Y:S01]  /*1940*/  CS2R R62, SRZ ;  /* 0x00000000003e7805 */ /* 0x000fe2000001ff00 */
[----:B------:R-:W-:Y:S01]  /*1950*/  USEL UR7, URZ, 0x1, UP0 ;  /* 0x000000013f077887 */ /* 0x000fe20008000000 */
[----:B------:R-:W-:-:S02]  /*1960*/  CS2R R64, SRZ ;  /* 0x0000000000407805 */ /* 0x000fc4000001ff00 */
[----:B------:R-:W-:Y:S01]  /*1970*/  CS2R R66, SRZ ;  /* 0x0000000000427805 */ /* 0x000fe2000001ff00 */
[----:B------:R-:W-:Y:S01]  /*1980*/  QGMMA.64x64x32.F32.E5M2.E5M2 R24, gdesc[UR12], RZ, !UPT ;  /* 0x00e000000c1879f3 */ /* 0x000fe2000c7038ff */
[----:B------:R-:W-:Y:S01]  /*1990*/  UIADD3 UR12, UR12, 0x2, URZ ;  /* 0x000000020c0c7890 */ /* 0x000fe2000fffe03f */
[----:B------:R-:W-:Y:S02]  /*19a0*/  CS2R R68, SRZ ;  /* 0x0000000000447805 */ /* 0x000fe4000001ff00 */
[----:B------:R-:W-:Y:S01]  /*19b0*/  ISETP.NE.AND P0, PT, RZ, UR7, PT ;  /* 0x00000007ff007c0c */ /* 0x000fe2000bf05270 */
[----:B------:R-:W-:Y:S01]  /*19c0*/  UIADD3 UR14, UR14, 0x2, URZ ;  /* 0x000000020e0e7890 */ /* 0x000fe2000fffe03f */
[----:B------:R-:W-:Y:S01]  /*19d0*/  IMAD.MOV.U32 R70, RZ, RZ, RZ ;  /* 0x000000ffff467224 */ /* 0x000fe200078e00ff */
[----:B------:R-:W-:Y:S01]  /*19e0*/  UMOV UR13, 0x80000020 ;  /* 0x80000020000d7882 */ /* 0x000fe20000000000 */
[----:B------:R-:W-:Y:S01]  /*19f0*/  UMOV UR15, 0x80000020 ;  /* 0x80000020000f7882 */ /* 0x000fe20000000000 */
[----:B------:R-:W-:Y:S01]  /*1a00*/  IMAD.MOV.U32 R72, RZ, RZ, RZ ;  /* 0x000000ffff487224 */ /* 0x000fe200078e00ff */
[----:B------:R-:W-:-:S02]  /*1a10*/  CS2R R74, SRZ ;  /* 0x00000000004a7805 */ /* 0x000fc4000001ff00 */
[----:B------:R-:W-:Y:S02]  /*1a20*/  CS2R R76, SRZ ;  /* 0x00000000004c7805 */ /* 0x000fe4000001ff00 */
[----:B------:R-:W-:Y:S01]  /*1a30*/  CS2R R78, SRZ ;  /* 0x00000000004e7805 */ /* 0x000fe2000001ff00 */
[----:B------:R-:W-:Y:S01]  /*1a40*/  IMAD.MOV.U32 R80, RZ, RZ, RZ ;  /* 0x000000ffff507224 */ /* 0x000fe200078e00ff */
[----:B------:R-:W-:Y:S01]  /*1a50*/  QGMMA.64x64x32.F32.E5M2.E5M2 R24, gdesc[UR12], R24, gsb0 ;  /* 0x00e000000c1879f3 */ /* 0x000fe20008003818 */
[----:B------:R-:W-:Y:S05]  /*1a60*/  @!P0 BRA `(.L_x_23) ;  /* 0x0000000000888947 */ /* 0x000fea0003800000 */
[----:B------:R-:W-:Y:S02]  /*1a70*/  WARPGROUP.DEPBAR.LE gsb0, 0x0 ;  /* 0x00008000000079c5 */ /* 0x000fe40000010000 */
[----:B------:R-:W-:-:S01]  /*1a80*/  FADD R79, RZ, R24 ;  /* 0x00000018ff4f7221 */ /* 0x000fc20000000000 */
[----:B------:R-:W-:Y:S01]  /*1a90*/  FADD R80, RZ, R25 ;  /* 0x00000019ff507221 */ /* 0x000fe20000000000 */
        /* <DEDUP_REMOVED lines=30> */
[----:B------:R-:W-:-:S06]  /*1c80*/  UMOV UR6, URZ ;  /* 0x0000003f00067c82 */ /* 0x000fcc0008000000 */
.L_x_23:
[----:B------:R-:W-:-:S04]  /*1c90*/  UIADD3 UR18, UR5, 0x1, URZ ;  /* 0x0000000105127890 */ /* 0x000fc8000fffe03f */
[----:B------:R-:W-:-:S04]  /*1ca0*/  UISETP.NE.AND UP0, UPT, UR18, 0x12, UPT ;  /* 0x000000121200788c */ /* 0x000fc8000bf05270 */
[----:B------:R-:W-:Y:S02]  /*1cb0*/  USEL UR8, URZ, 0x1, UP0 ;  /* 0x000000013f087887 */ /* 0x000fe40008000000 */
[----:B------:R-:W-:Y:S02]  /*1cc0*/  USEL UR18, UR18, URZ, UP0 ;  /* 0x0000003f12127287 */ /* 0x000fe40008000000 */
[----:B------:R-:W-:-:S06]  /*1cd0*/  ULOP3.LUT UR8, UR4, UR8, URZ, 0x3c, !UPT ;  /* 0x0000000804087292 */ /* 0x000fcc000f8e3c3f */
[----:B------:R-:W-:Y:S01]  /*1ce0*/  IMAD.U32 R14, RZ, RZ, UR8 ;  /* 0x00000008ff0e7e24 */ /* 0x000fe2000f8e00ff */
[----:B------:R-:W-:-:S06]  /*1cf0*/  UMOV UR8, 0x1 ;  /* 0x0000000100087882 */ /* 0x000fcc0000000000 */
.L_x_18:
[----:B------:R-:W-:-:S04]  /*1d00*/  UISETP.LT.AND UP0, UPT, UR9, 0x1, UPT ;  /* 0x000000010900788c */ /* 0x000fc8000bf01270 */
[----:B------:R-:W-:-:S04]  /*1d10*/  USEL UR12, UR9, 0x1, UP0 ;  /* 0x00000001090c7887 */ /* 0x000fc80008000000 */
[----:B------:R-:W-:-:S04]  /*1d20*/  UIADD3 UR12, UR9, -UR12, URZ ;  /* 0x8000000c090c7290 */ /* 0x000fc8000fffe03f */
[----:B------:R-:W-:-:S06]  /*1d30*/  UISETP.GE.AND UP0, UPT, UR12, 0x1, UPT ;  /* 0x000000010c00788c */ /* 0x000fcc000bf06270 */
[----:B------:R-:W-:-:S13]  /*1d40*/  PLOP3.LUT P0, PT, PT, PT, UP0, 0x80, 0x0 ;  /* 0x000000000000781c */ /* 0x000fda0003f0f008 */
[----:B------:R-:W-:Y:S05]  /*1d50*/  @!P0 BRA `(.L_x_24) ;  /* 0x0000000400888947 */ /* 0x000fea0003800000 */
[----:B01----:R-:W-:Y:S01]  /*1d60*/  IMAD.U32 R8, RZ, RZ, UR12 ;  /* 0x0000000cff087e24 */ /* 0x003fe2000f8e00ff */
[----:B------:R-:W-:Y:S01]  /*1d70*/  ULDC UR19, c[0x0][0x50c] ;  /* 0x0001430000137ab9 */ /* 0x000fe20000000800 */
[----:B------:R-:W-:-:S07]  /*1d80*/  IMAD.U32 R9, RZ, RZ, UR5 ;  /* 0x00000005ff097e24 */ /* 0x000fce000f8e00ff */
.L_x_32:
[----:B------:R-:W-:-:S13]  /*1d90*/  ISETP.NE.AND P1, PT, R81, 0x3, PT ;  /* 0x000000035100780c */ /* 0x000fda0003f25270 */
[----:B------:R-:W-:Y:S05]  /*1da0*/  @!P1 BRA `(.L_x_25) ;  /* 0x0000000000049947 */ /* 0x000fea0003800000 */
[----:B------:R-:W-:Y:S01]  /*1db0*/  BPT.TRAP 0x1 ;  /* 0x000000040000795c */ /* 0x000fe20000300000 */
.L_x_25:
[----:B------:R-:W0:Y:S01]  /*1dc0*/  S2UR UR12, SR_CgaCtaId ;  /* 0x00000000000c79c3 */ /* 0x000e220000008800 */
[----:B------:R-:W-:Y:S01]  /*1dd0*/  UMOV UR10, 0x400 ;  /* 0x00000400000a7882 */ /* 0x000fe20000000000 */
[----:B------:R-:W-:Y:S01]  /*1de0*/  SHF.L.U32 R10, R14, 0x1f, RZ ;  /* 0x0000001f0e0a7819 */ /* 0x000fe200000006ff */
[----:B0-----:R-:W-:-:S04]  /*1df0*/  ULEA UR10, UR12, UR10, 0x18 ;  /* 0x0000000a0c0a7291 */ /* 0x001fc8000f8ec03f */
[----:B------:R-:W-:-:S09]  /*1e00*/  ULEA UR12, UR18, UR10, 0x3 ;  /* 0x0000000a120c7291 */ /* 0x000fd2000f8e183f */
[----:B------:R0:W1:Y:S01]  /*1e10*/  SYNCS.PHASECHK.TRANS64.TRYWAIT P0, [UR12], R10 ;  /* 0x0000000aff0075a7 */ /* 0x000062000800014c */
[----:B------:R-:W-:Y:S05]  /*1e20*/  @!P1 BRA `(.L_x_26) ;  /* 0x0000000000049947 */ /* 0x000fea0003800000 */
[----:B------:R-:W-:Y:S01]  /*1e30*/  BPT.TRAP 0x1 ;  /* 0x000000040000795c */ /* 0x000fe20000300000 */
.L_x_26:
[----:B-1----:R-:W-:Y:S05]  /*1e40*/  @P0 BRA `(.L_x_27) ;  /* 0x0000000000080947 */ /* 0x002fea0003800000 */
[----:B------:R-:W1:Y:S02]  /*1e50*/  SYNCS.PHASECHK.TRANS64.TRYWAIT P0, [UR12], R10 ;  /* 0x0000000aff0075a7 */ /* 0x000e64000800014c */
[----:B-1----:R-:W-:Y:S05]  /*1e60*/  @!P0 BRA `(.L_x_28) ;  /* 0x0000005400d08947 */ /* 0x002fea0003800000 */
.L_x_27:
[----:B------:R-:W-:Y:S01]  /*1e70*/  UIADD3 UR12, UR10, 0x24200, URZ ;  /* 0x000242000a0c7890 */ /* 0x000fe2000fffe03f */
[----:B------:R-:W-:Y:S01]  /*1e80*/  WARPGROUP.ARRIVE ;  /* 0x00000000000079c5 */ /* 0x000fe20000000000 */
[----:B------:R-:W-:Y:S02]  /*1e90*/  UISETP.NE.AND UP0, UPT, UR7, URZ, UPT ;  /* 0x0000003f0700728c */ /* 0x000fe4000bf05270 */
[----:B------:R-:W-:Y:S02]  /*1ea0*/  USHF.R.U32.HI UR12, URZ, 0x4, UR12 ;  /* 0x000000043f0c7899 */ /* 0x000fe4000801160c */
[----:B------:R-:W-:Y:S02]  /*1eb0*/  USEL UR8, UR8, URZ, !UP0 ;  /* 0x0000003f08087287 */ /* 0x000fe4000c000000 */
[----:B------:R-:W-:Y:S02]  /*1ec0*/  ULOP3.LUT UR7, UR12, 0x3fff, URZ, 0xc0, !UPT ;  /* 0x00003fff0c077892 */ /* 0x000fe4000f8ec03f */
[----:B------:R-:W-:-:S02]  /*1ed0*/  ULOP3.LUT UR12, UR11, 0x10000, URZ, 0xfc, !UPT ;  /* 0x000100000b0c7892 */ /* 0x000fc4000f8efc3f */
[----:B------:R-:W-:Y:S02]  /*1ee0*/  ULOP3.LUT UR7, UR7, 0x10000, URZ, 0xfc, !UPT ;  /* 0x0001000007077892 */ /* 0x000fe4000f8efc3f */
[----:B------:R-:W-:Y:S02]  /*1ef0*/  UISETP.NE.U32.AND UP0, UPT, UR8, URZ, UPT ;  /* 0x0000003f0800728c */ /* 0x000fe4000bf05070 */
[----:B------:R-:W-:Y:S02]  /*1f00*/  ULEA UR12, UR18, UR12, 0x9 ;  /* 0x0000000c120c7291 */ /* 0x000fe4000f8e483f */
[----:B------:R-:W-:Y:S01]  /*1f10*/  ULEA UR14, UR18, UR7, 0x8 ;  /* 0x00000007120e7291 */ /* 0x000fe2000f8e403f */
[----:B------:R-:W-:Y:S01]  /*1f20*/  UMOV UR13, 0x80000020 ;  /* 0x80000020000d7882 */ /* 0x000fe20000000000 */
[----:B------:R-:W-:Y:S01]  /*1f30*/  UMOV UR15, 0x80000020 ;  /* 0x80000020000f7882 */ /* 0x000fe20000000000 */
[----:B------:R-:W-:-:S06]  /*1f40*/  UIADD3 UR6, UR6, 0x2, URZ ;  /* 0x0000000206067890 */ /* 0x000fcc000fffe03f */
[----:B------:R-:W-:Y:S01]  /*1f50*/  QGMMA.64x64x32.F32.E5M2.E5M2 R24, gdesc[UR12], R24, UP0 ;  /* 0x00e000000c1879f3 */ /* 0x000fe2000bf03818 */
[----:B------:R-:W-:Y:S02]  /*1f60*/  UIADD3 UR12, UR12, 0x2, URZ ;  /* 0x000000020c0c7890 */ /* 0x000fe4000fffe03f */
[----:B------:R-:W-:Y:S01]  /*1f70*/  UIADD3 UR14, UR14, 0x2, URZ ;  /* 0x000000020e0e7890 */ /* 0x000fe2000fffe03f */
[----:B------:R-:W-:Y:S01]  /*1f80*/  UMOV UR13, 0x80000020 ;  /* 0x80000020000d7882 */ /* 0x000fe20000000000 */
[----:B------:R-:W-:Y:S01]  /*1f90*/  UMOV UR15, 0x80000020 ;  /* 0x80000020000f7882 */ /* 0x000fe20000000000 */
[----:B------:R-:W-:-:S04]  /*1fa0*/  UISETP.NE.AND UP0, UPT, UR6, UR19, UPT ;  /* 0x000000130600728c */ /* 0x000fc8000bf05270 */
[----:B------:R-:W-:-:S06]  /*1fb0*/  USEL UR7, URZ, 0x1, UP0 ;  /* 0x000000013f077887 */ /* 0x000fcc0008000000 */
[----:B------:R-:W-:Y:S01]  /*1fc0*/  ISETP.NE.AND P0, PT, RZ, UR7, PT ;  /* 0x00000007ff007c0c */ /* 0x000fe2000bf05270 */
[----:B------:R-:W-:Y:S03]  /*1fd0*/  QGMMA.64x64x32.F32.E5M2.E5M2 R24, gdesc[UR12], R24, gsb0 ;  /* 0x00e000000c1879f3 */ /* 0x000fe60008003818 */
[----:B------:R-:W-:-:S09]  /*1fe0*/  WARPGROUP.DEPBAR.LE gsb0, 0x1 ;  /* 0x00008000000079c5 */ /* 0x000fd20000010100 */
[----:B------:R-:W-:Y:S05]  /*1ff0*/  @!P0 BRA `(.L_x_29) ;  /* 0x0000000000888947 */ /* 0x000fea0003800000 */
[----:B------:R-:W-:Y:S02]  /*2000*/  WARPGROUP.DEPBAR.LE gsb0, 0x0 ;  /* 0x00008000000079c5 */ /* 0x000fe40000010000 */
[----:B------:R-:W-:-:S01]  /*2010*/  FADD R79, R24, R79 ;  /* 0x0000004f184f7221 */ /* 0x000fc20000000000 */
[----:B------:R-:W-:Y:S01]  /*2020*/  FADD R80, R25, R80 ;  /* 0x0000005019507221 */ /* 0x000fe20000000000 */
        /* <DEDUP_REMOVED lines=30> */
[----:B------:R-:W-:-:S06]  /*2210*/  UMOV UR6, URZ ;  /* 0x0000003f00067c82 */ /* 0x000fcc0008000000 */
.L_x_29:
[----:B------:R-:W-:Y:S05]  /*2220*/  @!P1 BRA `(.L_x_30) ;  /* 0x0000000000049947 */ /* 0x000fea0003800000 */
[----:B------:R-:W-:Y:S01]  /*2230*/  BPT.TRAP 0x1 ;  /* 0x000000040000795c */ /* 0x000fe20000300000 */
.L_x_30:
[----:B------:R-:W-:-:S13]  /*2240*/  ISETP.NE.AND P0, PT, R6, RZ, PT ;  /* 0x000000ff0600720c */ /* 0x000fda0003f05270 */
[----:B01----:R-:W-:-:S05]  /*2250*/  @P0 LEA R10, R9, UR10, 0x3 ;  /* 0x0000000a090a0c11 */ /* 0x003fca000f8e18ff */
[----:B------:R-:W-:-:S05]  /*2260*/  @P0 VIADD R10, R10, 0x90 ;  /* 0x000000900a0a0836 */ /* 0x000fca0000000000 */
[----:B------:R-:W-:-:S04]  /*2270*/  @P0 PRMT R10, R3, 0x654, R10 ;  /* 0x00000654030a0816 */ /* 0x000fc8000000000a */
[----:B------:R0:W-:Y:S01]  /*2280*/  @P0 SYNCS.ARRIVE.TRANS64.RED.A1T0 RZ, [R10+URZ], RZ ;  /* 0x000000ff0aff09a7 */ /* 0x0001e2000810043f */
[----:B------:R-:W-:-:S13]  /*2290*/  ISETP.GT.U32.AND P0, PT, R2, 0x1, PT ;  /* 0x000000010200780c */ /* 0x000fda0003f04070 */
[----:B0-----:R-:W-:Y:S05]  /*22a0*/  @P0 BRA `(.L_x_31) ;  /* 0x0000000000040947 */ /* 0x001fea0003800000 */
[----:B------:R-:W-:Y:S01]  /*22b0*/  BPT.TRAP 0x1 ;  /* 0x000000040000795c */ /* 0x000fe20000300000 */
.L_x_31:
[----:B------:R-:W-:Y:S01]  /*22c0*/  UIADD3 UR18, UR18, 0x1, URZ ;  /* 0x0000000112127890 */ /* 0x000fe2000fffe03f */
[C---:B------:R-:W-:Y:S01]  /*22d0*/  ISETP.GT.AND P1, PT, R8.reuse, 0x1, PT ;  /* 0x000000010800780c */ /* 0x040fe20003f24270 */
[----:B------:R-:W-:Y:S02]  /*22e0*/  VIADD R9, R9, 0x1 ;  /* 0x0000000109097836 */ /* 0x000fe40000000000 */
[----:B------:R-:W-:Y:S01]  /*22f0*/  UISETP.NE.AND UP0, UPT, UR18, 0x12, UPT ;  /* 0x000000121200788c */ /* 0x000fe2000bf05270 */
[----:B------:R-:W-:Y:S02]  /*2300*/  VIADD R8, R8, 0xffffffff ;  /* 0xffffffff08087836 */ /* 0x000fe40000000000 */
[C---:B------:R-:W-:Y:S01]  /*2310*/  ISETP.NE.AND P0, PT, R9.reuse, 0x12, PT ;  /* 0x000000120900780c */ /* 0x040fe20003f05270 */
[----:B------:R-:W-:Y:S02]  /*2320*/  USEL UR8, URZ, 0x1, UP0 ;  /* 0x000000013f087887 */ /* 0x000fe40008000000 */
[----:B------:R-:W-:Y:S01]  /*2330*/  USEL UR18, UR18, URZ, UP0 ;  /* 0x0000003f12127287 */ /* 0x000fe20008000000 */
[----:B------:R-:W-:-:S03]  /*2340*/  SEL R9, R9, RZ, P0 ;  /* 0x000000ff09097207 */ /* 0x000fc60000000000 */
[----:B------:R-:W-:Y:S01]  /*2350*/  LOP3.LUT R14, R14, UR8, RZ, 0x3c, !PT ;  /* 0x000000080e0e7c12 */ /* 0x000fe2000f8e3cff */
[----:B------:R-:W-:Y:S01]  /*2360*/  UMOV UR8, 0x1 ;  /* 0x0000000100087882 */ /* 0x000fe20000000000 */
[----:B------:R-:W-:Y:S06]  /*2370*/  @P1 BRA `(.L_x_32) ;  /* 0xfffffff800841947 */ /* 0x000fec000383ffff */
.L_x_24:
[----:B------:R-:W-:Y:S01]  /*2380*/  UISETP.NE.AND UP0, UPT, UR6, URZ, UPT ;  /* 0x0000003f0600728c */ /* 0x000fe2000bf05270 */
[----:B01----:R-:W0:Y:S03]  /*2390*/  LDC R8, c[0x0][0x28c] ;  /* 0x0000a300ff087b82 */ /* 0x003e260000000800 */
[----:B------:R-:W-:-:S06]  /*23a0*/  USEL UR6, URZ, 0x1, !UP0 ;  /* 0x000000013f067887 */ /* 0x000fcc000c000000 */
[----:B------:R-:W-:Y:S02]  /*23b0*/  ISETP.NE.AND P0, PT, RZ, UR6, PT ;  /* 0x00000006ff007c0c */ /* 0x000fe4000bf05270 */
[----:B0-----:R-:W-:-:S11]  /*23c0*/  ISETP.GE.AND P1, PT, R8, 0x1, PT ;  /* 0x000000010800780c */ /* 0x001fd60003f26270 */
[----:B------:R-:W-:Y:S05]  /*23d0*/  @!P0 BRA `(.L_x_33) ;  /* 0x0000000000848947 */ /* 0x000fea0003800000 */
[----:B------:R-:W-:Y:S02]  /*23e0*/  WARPGROUP.DEPBAR.LE gsb0, 0x0 ;  /* 0x00008000000079c5 */ /* 0x000fe40000010000 */
[----:B------:R-:W-:Y:S01]  /*23f0*/  FADD R79, R24, R79 ;  /* 0x0000004f184f7221 */ /* 0x000fe20000000000 */
        /* <DEDUP_REMOVED lines=30> */
[----:B------:R-:W-:-:S07]  /*25e0*/  FADD R16, R16, R55 ;  /* 0x0000003710107221 */ /* 0x000fce0000000000 */
.L_x_33:
[----:B------:R-:W-:Y:S02]  /*25f0*/  WARPGROUP.DEPBAR.LE gsb0, 0x0 ;  /* 0x00008000000079c5 */ /* 0x000fe40000010000 */
[----:B------:R-:W-:Y:S05]  /*2600*/  @!P1 BRA `(.L_x_34) ;  /* 0x0000000000549947 */ /* 0x000fea0003800000 */
[----:B------:R-:W-:-:S13]  /*2610*/  ISETP.NE.AND P0, PT, R81, 0x3, PT ;  /* 0x000000035100780c */ /* 0x000fda0003f05270 */
[----:B------:R-:W-:Y:S05]  /*2620*/  @!P0 BRA `(.L_x_35) ;  /* 0x0000000000048947 */ /* 0x000fea0003800000 */
[----:B------:R-:W-:Y:S01]  /*2630*/  BPT.TRAP 0x1 ;  /* 0x000000040000795c */ /* 0x000fe20000300000 */
.L_x_35:
[----:B------:R-:W-:Y:S01]  /*2640*/  ISETP.NE.AND P0, PT, R6, RZ, PT ;  /* 0x000000ff0600720c */ /* 0x000fe20003f05270 */
[----:B------:R-:W-:Y:S01]  /*2650*/  BSSY B0, `(.L_x_36) ;  /* 0x000000e000007945 */ /* 0x000fe20003800000 */
[----:B------:R-:W-:-:S11]  /*2660*/  ISETP.GT.U32.AND P1, PT, R2, 0x1, PT ;  /* 0x000000010200780c */ /* 0x000fd60003f24070 */
[----:B------:R-:W-:Y:S05]  /*2670*/  @!P0 BRA `(.L_x_37) ;  /* 0x00000000002c8947 */ /* 0x000fea0003800000 */
[----:B------:R-:W-:-:S04]  /*2680*/  UISETP.LT.AND UP0, UPT, UR9, 0x1, UPT ;  /* 0x000000010900788c */ /* 0x000fc8000bf01270 */
[----:B------:R-:W-:-:S04]  /*2690*/  USEL UR8, UR9, 0x1, UP0 ;  /* 0x0000000109087887 */ /* 0x000fc80008000000 */
[----:B------:R-:W-:-:S04]  /*26a0*/  UIADD3 UR8, UR5, UR9, -UR8 ;  /* 0x0000000905087290 */ /* 0x000fc8000fffe808 */
[----:B------:R-:W-:-:S04]  /*26b0*/  UIMAD.WIDE.U32 UR6, UR8, 0x38e38e39, URZ ;  /* 0x38e38e39080678a5 */ /* 0x000fc8000f8e003f */
[----:B------:R-:W-:-:S04]  /*26c0*/  USHF.R.U32.HI UR6, URZ, 0x2, UR7 ;  /* 0x000000023f067899 */ /* 0x000fc80008011607 */
[----:B------:R-:W-:-:S04]  /*26d0*/  UIMAD UR8, UR6, -0x12, UR8 ;  /* 0xffffffee060878a4 */ /* 0x000fc8000f8e0208 */
[----:B------:R-:W-:-:S04]  /*26e0*/  ULEA UR8, UR8, UR10, 0x3 ;  /* 0x0000000a08087291 */ /* 0x000fc8000f8e183f */
[----:B------:R-:W-:-:S06]  /*26f0*/  UIADD3 UR8, UR8, 0x90, URZ ;  /* 0x0000009008087890 */ /* 0x000fcc000fffe03f */
[----:B------:R-:W-:-:S05]  /*2700*/  IMAD.U32 R8, RZ, RZ, UR8 ;  /* 0x00000008ff087e24 */ /* 0x000fca000f8e00ff */
[----:B------:R-:W-:-:S04]  /*2710*/  PRMT R8, R3, 0x654, R8 ;  /* 0x0000065403087816 */ /* 0x000fc80000000008 */
[----:B------:R0:W-:Y:S03]  /*2720*/  SYNCS.ARRIVE.TRANS64.RED.A1T0 RZ, [R8+URZ], RZ ;  /* 0x000000ff08ff79a7 */ /* 0x0001e6000810043f */
.L_x_37:
[----:B------:R-:W-:Y:S05]  /*2730*/  BSYNC B0 ;  /* 0x0000000000007941 */ /* 0x000fea0003800000 */
.L_x_36:
[----:B------:R-:W-:Y:S05]  /*2740*/  @P1 BRA `(.L_x_34) ;  /* 0x0000000000041947 */ /* 0x000fea0003800000 */
[----:B------:R-:W-:Y:S01]  /*2750*/  BPT.TRAP 0x1 ;  /* 0x000000040000795c */ /* 0x000fe20000300000 */
.L_x_34:
[----:B------:R-:W1:Y:S01]  /*2760*/  LDC R24, c[0x0][0x288] ;  /* 0x0000a200ff187b82 */ /* 0x000e620000000800 */
[C---:B------:R-:W-:Y:S01]  /*2770*/  LOP3.LUT R14, R0.reuse, 0x3, RZ, 0xc0, !PT ;  /* 0x00000003000e7812 */ /* 0x040fe200078ec0ff */
[----:B------:R-:W-:Y:S01]  /*2780*/  IMAD.SHL.U32 R25, R15, 0x40, RZ ;  /* 0x000000400f197824 */ /* 0x000fe200078e00ff */
[--C-:B0-----:R-:W-:Y:S01]  /*2790*/  SHF.R.U32.HI R8, RZ, 0x2, R0.reuse ;  /* 0x00000002ff087819 */ /* 0x101fe20000011600 */
[----:B------:R-:W-:Y:S01]  /*27a0*/  UIADD3 UR5, UR9, UR5, URZ ;  /* 0x0000000509057290 */ /* 0x000fe2000fffe03f */
[----:B------:R-:W-:Y:S01]  /*27b0*/  LOP3.LUT R10, R0, 0x60, RZ, 0xc0, !PT ;  /* 0x00000060000a7812 */ /* 0x000fe200078ec0ff */
[----:B------:R-:W-:Y:S01]  /*27c0*/  ULDC UR12, c[0x0][0x284] ;  /* 0x0000a100000c7ab9 */ /* 0x000fe20000000800 */
[----:B------:R-:W-:Y:S01]  /*27d0*/  SHF.R.U32.HI R11, RZ, 0x7, R0 ;  /* 0x00000007ff0b7819 */ /* 0x000fe20000011600 */
[----:B------:R-:W-:Y:S01]  /*27e0*/  UISETP.GT.U32.AND UP0, UPT, UR5, 0x11, UPT ;  /* 0x000000110500788c */ /* 0x000fe2000bf04070 */
[----:B------:R-:W-:Y:S01]  /*27f0*/  LOP3.LUT R9, R8, 0x7, RZ, 0xc0, !PT ;  /* 0x0000000708097812 */ /* 0x000fe200078ec0ff */
[----:B------:R-:W-:Y:S01]  /*2800*/  UISETP.GE.U32.AND UP1, UPT, UR9, 0x12, UPT ;  /* 0x000000120900788c */ /* 0x000fe2000bf26070 */
[----:B------:R-:W-:Y:S01]  /*2810*/  SHF.R.U32.HI R10, RZ, 0x1, R10 ;  /* 0x00000001ff0a7819 */ /* 0x000fe2000001160a */
[----:B------:R-:W-:Y:S01]  /*2820*/  UISETP.LT.U32.AND UP0, UPT, UR9, 0x12, UP0 ;  /* 0x000000120900788c */ /* 0x000fe20008701070 */
[----:B------:R-:W-:Y:S01]  /*2830*/  LOP3.LUT R8, R11, 0x1, RZ, 0xc0, !PT ;  /* 0x000000010b087812 */ /* 0x000fe200078ec0ff */
[----:B------:R-:W-:Y:S01]  /*2840*/  ULDC.64 UR10, c[0x0][0x5d0] ;  /* 0x00017400000a7ab9 */ /* 0x000fe20000000a00 */
[----:B------:R-:W-:Y:S01]  /*2850*/  IADD3 R27, RZ, -R10, -R9 ;  /* 0x8000000aff1b7210 */ /* 0x000fe20007ffe809 */
[----:B------:R-:W-:Y:S01]  /*2860*/  UIMAD.WIDE.U32 UR6, UR5, 0x38e38e39, URZ ;  /* 0x38e38e39050678a5 */ /* 0x000fe2000f8e003f */
[----:B------:R-:W-:Y:S01]  /*2870*/  SHF.R.S32.HI R32, RZ, 0x1f, R73 ;  /* 0x0000001fff207819 */ /* 0x000fe20000011449 */
[----:B------:R-:W-:Y:S01]  /*2880*/  USEL UR8, URZ, 0x1, !UP0 ;  /* 0x000000013f087887 */ /* 0x000fe2000c000000 */
[C---:B------:R-:W-:Y:S01]  /*2890*/  IMAD.SHL.U32 R26, R8.reuse, 0x40, RZ ;  /* 0x00000040081a7824 */ /* 0x040fe200078e00ff */
[----:B------:R-:W-:Y:S01]  /*28a0*/  USHF.R.U32.HI UR6, URZ, 0x2, UR7 ;  /* 0x000000023f067899 */ /* 0x000fe20008011607 */
[----:B------:R-:W-:Y:S01]  /*28b0*/  IMAD R27, R8, -0x40, R27 ;  /* 0xffffffc0081b7824 */ /* 0x000fe200078e021b */
[----:B------:R-:W-:Y:S01]  /*28c0*/  ULOP3.LUT UR4, UR4, UR8, URZ, 0x3c, !UPT ;  /* 0x0000000804047292 */ /* 0x000fe2000f8e3c3f */
[----:B------:R-:W-:Y:S01]  /*28d0*/  IMAD R8, R32, UR10, RZ ;  /* 0x0000000a20087c24 */ /* 0x000fe2000f8e02ff */
[----:B-1----:R-:W-:Y:S01]  /*28e0*/  ISETP.GE.AND P0, PT, R25, R24, PT ;  /* 0x000000181900720c */ /* 0x002fe20003f06270 */
[----:B------:R-:W-:Y:S01]  /*28f0*/  IMAD R28, R14, -0x2, R24 ;  /* 0xfffffffe0e1c7824 */ /* 0x000fe200078e0218 */
[----:B------:R-:W-:Y:S01]  /*2900*/  LOP3.LUT R11, R26, 0x40, R9, 0xe2, !PT ;  /* 0x000000401a0b7812 */ /* 0x000fe200078ee209 */
[C---:B------:R-:W-:Y:S01]  /*2910*/  IMAD.SHL.U32 R24, R71.reuse, 0x80, RZ ;  /* 0x0000008047187824 */ /* 0x040fe200078e00ff */
[----:B------:R-:W-:Y:S01]  /*2920*/  UIMAD UR5, UR6, -0x12, UR5 ;  /* 0xffffffee060578a4 */ /* 0x000fe2000f8e0205 */
[----:B------:R-:W-:Y:S01]  /*2930*/  IMAD.SHL.U32 R14, R0, 0x2, RZ ;  /* 0x00000002000e7824 */ /* 0x000fe200078e00ff */
[----:B------:R-:W-:Y:S01]  /*2940*/  @UP1 ULOP3.LUT UR4, UR4, 0x1, UR6, 0x78, !UPT ;  /* 0x0000000104041892 */ /* 0x000fe2000f8e7806 */
[----:B------:R-:W-:Y:S01]  /*2950*/  IMAD.WIDE R30, R71, 0x80, RZ ;  /* 0x00000080471e7825 */ /* 0x000fe200078e02ff */
[----:B------:R-:W-:-:S02]  /*2960*/  ISETP.GE.OR P0, PT, R24, UR12, P0 ;  /* 0x0000000c18007c0c */ /* 0x000fc40008706670 */
[----:B------:R-:W-:Y:S01]  /*2970*/  LOP3.LUT R14, R25, 0x6, R14, 0xf8, !PT ;  /* 0x00000006190e7812 */ /* 0x000fe200078ef80e */
[C---:B------:R-:W-:Y:S01]  /*2980*/  IMAD R29, R73.reuse, UR11, R8 ;  /* 0x0000000b491d7c24 */ /* 0x040fe2000f8e0208 */
[----:B------:R-:W-:Y:S01]  /*2990*/  IADD3 R27, -R24, UR12, R27 ;  /* 0x0000000c181b7c10 */ /* 0x000fe2000fffe11b */
[----:B------:R-:W-:Y:S01]  /*29a0*/  IMAD.IADD R28, R28, 0x1, -R25 ;  /* 0x000000011c1c7824 */ /* 0x000fe200078e0a19 */
[----:B------:R-:W-:Y:S01]  /*29b0*/  SHF.R.S32.HI R15, RZ, 0x1f, R14 ;  /* 0x0000001fff0f7819 */ /* 0x000fe2000001140e */
[----:B------:R-:W-:Y:S01]  /*29c0*/  IMAD.MOV.U32 R26, RZ, RZ, -0x1 ;  /* 0xffffffffff1a7424 */ /* 0x000fe200078e00ff */
[----:B------:R-:W-:Y:S01]  /*29d0*/  LOP3.LUT R33, R30, R11, R10, 0xfe, !PT ;  /* 0x0000000b1e217212 */ /* 0x000fe200078efe0a */
[----:B------:R-:W-:-:S04]  /*29e0*/  IMAD.WIDE.U32 R8, R73, UR10, R14 ;  /* 0x0000000a49087c25 */ /* 0x000fc8000f8e000e */
[----:B------:R-:W-:Y:S01]  /*29f0*/  IMAD.IADD R9, R9, 0x1, R29 ;  /* 0x0000000109097824 */ /* 0x000fe200078e021d */
[----:B------:R-:W-:Y:S06]  /*2a00*/  @P0 BRA `(.L_x_38) ;  /* 0x0000002400940947 */ /* 0x000fec0003800000 */
[----:B------:R-:W0:Y:S01]  /*2a10*/  LDC.64 R24, c[0x0][0x5c8] ;  /* 0x00017200ff187b82 */ /* 0x000e220000000a00 */
[----:B------:R-:W-:Y:S01]  /*2a20*/  ULDC.64 UR6, c[0x0][0x5c0] ;  /* 0x0001700000067ab9 */ /* 0x000fe20000000a00 */
[----:B------:R-:W-:Y:S01]  /*2a30*/  BSSY B0, `(.L_x_38) ;  /* 0x0000262000007945 */ /* 0x000fe20003800000 */
[-C--:B0-----:R-:W-:Y:S02]  /*2a40*/  IMAD R10, R31, R24.reuse, RZ ;  /* 0x000000181f0a7224 */ /* 0x081fe400078e02ff */
[----:B------:R-:W-:-:S04]  /*2a50*/  IMAD.WIDE.U32 R8, R33, R24, R8 ;  /* 0x0000001821087225 */ /* 0x000fc800078e0008 */
[----:B------:R-:W-:Y:S01]  /*2a60*/  IMAD R11, R33, R25, R10 ;  /* 0x00000019210b7224 */ /* 0x000fe200078e020a */
[----:B------:R-:W-:Y:S02]  /*2a70*/  LEA R10, P0, R24, R8, 0x3 ;  /* 0x00000008180a7211 */ /* 0x000fe400078018ff */
[----:B------:R-:W-:Y:S01]  /*2a80*/  IADD3 R8, P1, R8, UR6, RZ ;  /* 0x0000000608087c10 */ /* 0x000fe2000ff3e0ff */
[----:B------:R-:W-:Y:S01]  /*2a90*/  IMAD.IADD R9, R9, 0x1, R11 ;  /* 0x0000000109097824 */ /* 0x000fe200078e020b */
[----:B------:R-:W-:-:S04]  /*2aa0*/  IADD3 R10, P2, R10, UR6, RZ ;  /* 0x000000060a0a7c10 */ /* 0x000fc8000ff5e0ff */
[----:B------:R-:W-:Y:S02]  /*2ab0*/  LEA.HI.X R11, R24, R9, R25, 0x3, P0 ;  /* 0x00000009180b7211 */ /* 0x000fe400000f1c19 */
[----:B----45:R-:W-:Y:S02]  /*2ac0*/  FSETP.NEU.AND P0, PT, R12, RZ, PT ;  /* 0x000000ff0c00720b */ /* 0x030fe40003f0d000 */
[----:B------:R-:W-:Y:S02]  /*2ad0*/  IADD3.X R9, R9, UR7, RZ, P1, !PT ;  /* 0x0000000709097c10 */ /* 0x000fe40008ffe4ff */
[----:B------:R-:W-:-:S09]  /*2ae0*/  IADD3.X R11, R11, UR7, RZ, P2, !PT ;  /* 0x000000070b0b7c10 */ /* 0x000fd200097fe4ff */
[----:B------:R-:W-:Y:S05]  /*2af0*/  @!P0 BRA `(.L_x_39) ;  /* 0x0000001c00148947 */ /* 0x000fea0003800000 */
[----:B------:R-:W-:Y:S01]  /*2b00*/  ULDC.64 UR6, c[0x0][0x5b8] ;  /* 0x00016e0000067ab9 */ /* 0x000fe20000000a00 */
[----:B------:R-:W-:Y:S01]  /*2b10*/  ISETP.GE.AND P0, PT, R28, 0x1, PT ;  /* 0x000000011c00780c */ /* 0x000fe20003f06270 */
[----:B------:R-:W-:Y:S01]  /*2b20*/  IMAD R32, R32, UR6, RZ ;  /* 0x0000000620207c24 */ /* 0x000fe2000f8e02ff */
[----:B------:R-:W-:Y:S01]  /*2b30*/  ULDC.64 UR10, c[0x0][0x5a8] ;  /* 0x00016a00000a7ab9 */ /* 0x000fe20000000a00 */
[----:B------:R-:W-:Y:S01]  /*2b40*/  IMAD.WIDE.U32 R24, R73, UR6, R14 ;  /* 0x0000000649187c25 */ /* 0x000fe2000f8e000e */
[----:B------:R-:W-:Y:S01]  /*2b50*/  ISETP.LT.OR P3, PT, R27, 0x1, !P0 ;  /* 0x000000011b00780c */ /* 0x000fe20004761670 */
[----:B------:R-:W-:Y:S02]  /*2b60*/  BSSY B1, `(.L_x_40) ;  /* 0x000000c000017945 */ /* 0x000fe40003800000 */
[----:B------:R-:W-:Y:S01]  /*2b70*/  IMAD R73, R73, UR7, R32 ;  /* 0x0000000749497c24 */ /* 0x000fe2000f8e0220 */
[----:B------:R-:W-:Y:S02]  /*2b80*/  ULDC.64 UR6, c[0x0][0x5b0] ;  /* 0x00016c0000067ab9 */ /* 0x000fe40000000a00 */
[----:B------:R-:W-:-:S02]  /*2b90*/  IMAD R29, R31, UR6, RZ ;  /* 0x000000061f1d7c24 */ /* 0x000fc4000f8e02ff */
[----:B------:R-:W-:Y:S02]  /*2ba0*/  IMAD.IADD R25, R25, 0x1, R73 ;  /* 0x0000000119197824 */ /* 0x000fe400078e0249 */
[C---:B------:R-:W-:Y:S02]  /*2bb0*/  IMAD R29, R33.reuse, UR7, R29 ;  /* 0x00000007211d7c24 */ /* 0x040fe4000f8e021d */
[----:B------:R-:W-:-:S03]  /*2bc0*/  IMAD.WIDE.U32 R14, R33, UR6, R24 ;  /* 0x00000006210e7c25 */ /* 0x000fc6000f8e0018 */
[----:B------:R-:W-:-:S04]  /*2bd0*/  IADD3 R14, P1, R14, UR10, RZ ;  /* 0x0000000a0e0e7c10 */ /* 0x000fc8000ff3e0ff */
[--C-:B------:R-:W-:Y:S02]  /*2be0*/  IADD3.X R15, R15, UR11, R29.reuse, P1, !PT ;  /* 0x0000000b0f0f7c10 */ /* 0x100fe40008ffe41d */
[----:B------:R-:W-:Y:S01]  /*2bf0*/  PRMT R29, RZ, 0x7610, R29 ;  /* 0x00007610ff1d7816 */ /* 0x000fe2000000001d */
[----:B------:R-:W-:Y:S06]  /*2c00*/  @P3 BRA `(.L_x_41) ;  /* 0x0000000000043947 */ /* 0x000fec0003800000 */
[----:B------:R0:W5:Y:S02]  /*2c10*/  LDG.E.U8 R29, desc[UR16][R14.64] ;  /* 0x000000100e1d7981 */ /* 0x000164000c1e1100 */
.L_x_41:
[----:B------:R-:W-:Y:S05]  /*2c20*/  BSYNC B1 ;  /* 0x0000000000017941 */ /* 0x000fea0003800000 */
.L_x_40:
[----:B-----5:R-:W-:Y:S01]  /*2c30*/  LOP3.LUT R29, R29, 0xff, RZ, 0xc0, !PT ;  /* 0x000000ff1d1d7812 */ /* 0x020fe200078ec0ff */
[----:B------:R-:W-:Y:S01]  /*2c40*/  BSSY B1, `(.L_x_42) ;  /* 0x000000c000017945 */ /* 0x000fe20003800000 */
[----:B------:R-:W-:Y:S02]  /*2c50*/  ISETP.GE.AND P1, PT, R28, 0x2, PT ;  /* 0x000000021c00780c */ /* 0x000fe40003f26270 */
[----:B------:R-:W-:Y:S02]  /*2c60*/  F2FP.F16.E5M2.UNPACK_B R29, R29 ;  /* 0x0000001dff1d723e */ /* 0x000fe400020004ff */
[----:B------:R-:W-:-:S03]  /*2c70*/  ISETP.LT.OR P2, PT, R27, 0x1, !P1 ;  /* 0x000000011b00780c */ /* 0x000fc60004f41670 */
[----:B------:R-:W-:-:S05]  /*2c80*/  HADD2.F32 R29, -RZ, R29.H0_H0 ;  /* 0x2000001dff1d7230 */ /* 0x000fca0000004100 */
[----:B------:R-:W-:Y:S01]  /*2c90*/  FMUL R32, R29, R12 ;  /* 0x0000000c1d207220 */ /* 0x000fe20000400000 */
[----:B------:R-:W-:-:S03]  /*2ca0*/  PRMT R29, RZ, 0x7610, R29 ;  /* 0x00007610ff1d7816 */ /* 0x000fc6000000001d */
[----:B--2---:R-:W-:-:S05]  /*2cb0*/  FFMA R32, R79, R7, R32 ;  /* 0x000000074f207223 */ /* 0x004fca0000000020 */
[----:B------:R-:W-:-:S05]  /*2cc0*/  F2FP.SATFINITE.E5M2.F32.PACK_AB_MERGE_C R35, RZ, R32, RZ ;  /* 0x00000020ff23723e */ /* 0x000fca00048060ff */
[----:B------:R1:W-:Y:S01]  /*2cd0*/  @!P3 STG.E.U8 desc[UR16][R8.64], R35 ;  /* 0x000000230800b986 */ /* 0x0003e2000c101110 */
[----:B------:R-:W-:Y:S05]  /*2ce0*/  @P2 BRA `(.L_x_43) ;  /* 0x0000000000042947 */ /* 0x000fea0003800000 */
[----:B------:R2:W5:Y:S02]  /*2cf0*/  LDG.E.U8 R29, desc[UR16][R14.64+0x1] ;  /* 0x000001100e1d7981 */ /* 0x000564000c1e1100 */
.L_x_43:
[----:B------:R-:W-:Y:S05]  /*2d00*/  BSYNC B1 ;  /* 0x0000000000017941 */ /* 0x000fea0003800000 */
.L_x_42:
[----:B-----5:R-:W-:Y:S01]  /*2d10*/  LOP3.LUT R29, R29, 0xff, RZ, 0xc0, !PT ;  /* 0x000000ff1d1d7812 */ /* 0x020fe200078ec0ff */
[----:B------:R-:W-:Y:S01]  /*2d20*/  BSSY B1, `(.L_x_44) ;  /* 0x0000012000017945 */ /* 0x000fe20003800000 */
[----:B------:R-:W-:Y:S02]  /*2d30*/  IADD3 R33, P3, R33, 0x8, RZ ;  /* 0x0000000821217810 */ /* 0x000fe40007f7e0ff */
[----:B------:R-:W-:Y:S02]  /*2d40*/  F2FP.F16.E5M2.UNPACK_B R29, R29 ;  /* 0x0000001dff1d723e */ /* 0x000fe400020004ff */
[----:B------:R-:W-:Y:S01]  /*2d50*/  ISETP.LT.OR P0, PT, R27, 0x9, !P0 ;  /* 0x000000091b00780c */ /* 0x000fe20004701670 */
[----:B------:R-:W-:Y:S02]  /*2d60*/  IMAD.X R30, RZ, RZ, R31, P3 ;  /* 0x000000ffff1e7224 */ /* 0x000fe400018e061f */
[----:B------:R-:W-:Y:S02]  /*2d70*/  HADD2.F32 R29, -RZ, R29.H0_H0 ;  /* 0x2000001dff1d7230 */ /* 0x000fe40000004100 */
[----:B------:R-:W-:-:S02]  /*2d80*/  IMAD R30, R30, UR6, RZ ;  /* 0x000000061e1e7c24 */ /* 0x000fc4000f8e02ff */
[----:B------:R-:W-:-:S04]  /*2d90*/  IMAD.WIDE.U32 R24, R33, UR6, R24 ;  /* 0x0000000621187c25 */ /* 0x000fc8000f8e0018 */
[----:B------:R-:W-:Y:S01]  /*2da0*/  FMUL R29, R29, R12 ;  /* 0x0000000c1d1d7220 */ /* 0x000fe20000400000 */
[----:B------:R-:W-:-:S03]  /*2db0*/  IMAD R33, R33, UR7, R30 ;  /* 0x0000000721217c24 */ /* 0x000fc6000f8e021e */
[----:B------:R-:W-:Y:S01]  /*2dc0*/  FFMA R29, R80, R7, R29 ;  /* 0x00000007501d7223 */ /* 0x000fe2000000001d */
[----:B------:R-:W-:-:S04]  /*2dd0*/  IADD3 R24, P3, R24, UR10, RZ ;  /* 0x0000000a18187c10 */ /* 0x000fc8000ff7e0ff */
[----:B------:R-:W-:Y:S02]  /*2de0*/  F2FP.SATFINITE.E5M2.F32.PACK_AB_MERGE_C R31, RZ, R29, RZ ;  /* 0x0000001dff1f723e */ /* 0x000fe400048060ff */
[----:B------:R-:W-:Y:S02]  /*2df0*/  IADD3.X R25, R25, UR11, R33, P3, !PT ;  /* 0x0000000b19197c10 */ /* 0x000fe40009ffe421 */
[----:B------:R-:W-:Y:S01]  /*2e00*/  PRMT R29, RZ, 0x7610, R29 ;  /* 0x00007610ff1d7816 */ /* 0x000fe2000000001d */
[----:B------:R3:W-:Y:S01]  /*2e10*/  @!P2 STG.E.U8 desc[UR16][R8.64+0x1], R31 ;  /* 0x0000011f0800a986 */ /* 0x0007e2000c101110 */
[----:B------:R-:W-:Y:S05]  /*2e20*/  @P0 BRA `(.L_x_45) ;  /* 0x0000000000040947 */ /* 0x000fea0003800000 */
[----:B------:R4:W5:Y:S02]  /*2e30*/  LDG.E.U8 R29, desc[UR16][R24.64] ;  /* 0x00000010181d7981 */ /* 0x000964000c1e1100 */
.L_x_45:
[----:B------:R-:W-:Y:S05]  /*2e40*/  BSYNC B1 ;  /* 0x0000000000017941 */ /* 0x000fea0003800000 */
.L_x_44:
[----:B-----5:R-:W-:Y:S01]  /*2e50*/  LOP3.LUT R29, R29, 0xff, RZ, 0xc0, !PT ;  /* 0x000000ff1d1d7812 */ /* 0x020fe200078ec0ff */
[----:B------:R-:W-:Y:S01]  /*2e60*/  BSSY B1, `(.L_x_46) ;  /* 0x000000b000017945 */ /* 0x000fe20003800000 */
[----:B------:R-:W-:Y:S02]  /*2e70*/  ISETP.LT.OR P1, PT, R27, 0x9, !P1 ;  /* 0x000000091b00780c */ /* 0x000fe40004f21670 */
[----:B------:R-:W-:-:S05]  /*2e80*/  F2FP.F16.E5M2.UNPACK_B R29, R29 ;  /* 0x0000001dff1d723e */ /* 0x000fca00020004ff */
[----:B------:R-:W-:-:S05]  /*2e90*/  HADD2.F32 R29, -RZ, R29.H0_H0 ;  /* 0x2000001dff1d7230 */ /* 0x000fca0000004100 */
[----:B------:R-:W-:Y:S01]  /*2ea0*/  FMUL R30, R29, R12 ;  /* 0x0000000c1d1e7220 */ /* 0x000fe20000400000 */
[----:B------:R-:W-:-:S03]  /*2eb0*/  PRMT R29, RZ, 0x7610, R29 ;  /* 0x00007610ff1d7816 */ /* 0x000fc6000000001d */
[----:B------:R-:W-:-:S05]  /*2ec0*/  FFMA R30, R77, R7, R30 ;  /* 0x000000074d1e7223 */ /* 0x000fca000000001e */
[----:B---3--:R-:W-:-:S05]  /*2ed0*/  F2FP.SATFINITE.E5M2.F32.PACK_AB_MERGE_C R31, RZ, R30, RZ ;  /* 0x0000001eff1f723e */ /* 0x008fca00048060ff */
[----:B------:R3:W-:Y:S01]  /*2ee0*/  @!P0 STG.E.U8 desc[UR16][R10.64], R31 ;  /* 0x0000001f0a008986 */ /* 0x0007e2000c101110 */
[----:B------:R-:W-:Y:S05]  /*2ef0*/  @P1 BRA `(.L_x_47) ;  /* 0x0000000000041947 */ /* 0x000fea0003800000 */
[----:B------:R0:W5:Y:S02]  /*2f00*/  LDG.E.U8 R29, desc[UR16][R24.64+0x1] ;  /* 0x00000110181d7981 */ /* 0x000164000c1e1100 */
.L_x_47:
[----:B------:R-:W-:Y:S05]  /*2f10*/  BSYNC B1 ;  /* 0x0000000000017941 */ /* 0x000fea0003800000 */
.L_x_46:
[----:B-----5:R-:W-:Y:S01]  /*2f20*/  LOP3.LUT R29, R29, 0xff, RZ, 0xc0, !PT ;  /* 0x000000ff1d1d7812 */ /* 0x020fe200078ec0ff */
[----:B------:R-:W-:Y:S01]  /*2f30*/  BSSY B1, `(.L_x_48) ;  /* 0x000000c000017945 */ /* 0x000fe20003800000 */
[----:B------:R-:W-:Y:S02]  /*2f40*/  ISETP.GE.AND P0, PT, R28, 0x9, PT ;  /* 0x000000091c00780c */ /* 0x000fe40003f06270 */
[----:B------:R-:W-:Y:S02]  /*2f50*/  F2FP.F16.E5M2.UNPACK_B R29, R29 ;  /* 0x0000001dff1d723e */ /* 0x000fe400020004ff */
[----:B------:R-:W-:-:S03]  /*2f60*/  ISETP.LT.OR P2, PT, R27, 0x1, !P0 ;  /* 0x000000011b00780c */ /* 0x000fc60004741670 */
[----:B------:R-:W-:-:S05]  /*2f70*/  HADD2.F32 R29, -RZ, R29.H0_H0 ;  /* 0x2000001dff1d7230 */ /* 0x000fca0000004100 */
[----:B------:R-:W-:-:S04]  /*2f80*/  FMUL R29, R29, R12 ;  /* 0x0000000c1d1d7220 */ /* 0x000fc80000400000 */
[----:B------:R-:W-:-:S05]  /*2f90*/  FFMA R29, R78, R7, R29 ;  /* 0x000000074e1d7223 */ /* 0x000fca000000001d */
[----:B---3--:R-:W-:Y:S02]  /*2fa0*/  F2FP.SATFINITE.E5M2.F32.PACK_AB_MERGE_C R31, RZ, R29, RZ ;  /* 0x0000001dff1f723e */ /* 0x008fe400048060ff */
[----:B------:R-:W-:-:S03]  /*2fb0*/  PRMT R29, RZ, 0x7610, R29 ;  /* 0x00007610ff1d7816 */ /* 0x000fc6000000001d */
[----:B------:R3:W-:Y:S01]  /*2fc0*/  @!P1 STG.E.U8 desc[UR16][R10.64+0x1], R31 ;  /* 0x0000011f0a009986 */ /* 0x0007e2000c101110 */
[----:B------:R-:W-:Y:S05]  /*2fd0*/  @P2 BRA `(.L_x_49) ;  /* 0x0000000000042947 */ /* 0x000fea0003800000 */
[----:B------:R0:W5:Y:S02]  /*2fe0*/  LDG.E.U8 R29, desc[UR16][R14.64+0x8] ;  /* 0x000008100e1d7981 */ /* 0x000164000c1e1100 */
.L_x_49:
[----:B------:R-:W-:Y:S05]  /*2ff0*/  BSYNC B1 ;  /* 0x0000000000017941 */ /* 0x000fea0003800000 */
.L_x_48:
        /* <DEDUP_REMOVED lines=13> */
.L_x_51:
[----:B------:R-:W-:Y:S05]  /*30d0*/  BSYNC B1 ;  /* 0x0000000000017941 */ /* 0x000fea0003800000 */
.L_x_50:
[----:B-----5:R-:W-:Y:S01]  /*30e0*/  LOP3.LUT R29, R29, 0xff, RZ, 0xc0, !PT ;  /* 0x000000ff1d1d7812 */ /* 0x020fe200078ec0ff */
[----:B------:R-:W-:Y:S01]  /*30f0*/  BSSY B1, `(.L_x_52) ;  /* 0x000000b000017945 */ /* 0x000fe20003800000 */
[----:B------:R-:W-:Y:S02]  /*3100*/  ISETP.LT.OR P0, PT, R27, 0x9, !P0 ;  /* 0x000000091b00780c */ /* 0x000fe40004701670 */
[----:B------:R-:W-:-:S05]  /*3110*/  F2FP.F16.E5M2.UNPACK_B R29, R29 ;  /* 0x0000001dff1d723e */ /* 0x000fca00020004ff */
        /* <DEDUP_REMOVED lines=8> */
.L_x_53:
[----:B------:R-:W-:Y:S05]  /*31a0*/  BSYNC B1 ;  /* 0x0000000000017941 */ /* 0x000fea0003800000 */
.L_x_52:
        /* <DEDUP_REMOVED lines=12> */
.L_x_55:
[----:B------:R-:W-:Y:S05]  /*3270*/  BSYNC B1 ;  /* 0x0000000000017941 */ /* 0x000fea0003800000 */
.L_x_54:
        /* <DEDUP_REMOVED lines=13> */
.L_x_57:
[----:B------:R-:W-:Y:S05]  /*3350*/  BSYNC B1 ;  /* 0x0000000000017941 */ /* 0x000fea0003800000 */
.L_x_56:
        /* <DEDUP_REMOVED lines=13> */
.L_x_59:
[----:B------:R-:W-:Y:S05]  /*3430*/  BSYNC B1 ;  /* 0x0000000000017941 */ /* 0x000fea0003800000 */
.L_x_58:
        /* <DEDUP_REMOVED lines=12> */
.L_x_61:
[----:B------:R-:W-:Y:S05]  /*3500*/  BSYNC B1 ;  /* 0x0000000000017941 */ /* 0x000fea0003800000 */
.L_x_60:
        /* <DEDUP_REMOVED lines=12> */
.L_x_63:
[----:B------:R-:W-:Y:S05]  /*35d0*/  BSYNC B1 ;  /* 0x0000000000017941 */ /* 0x000fea0003800000 */
.L_x_62:
        /* <DEDUP_REMOVED lines=13> */
.L_x_65:
[----:B------:R-:W-:Y:S05]  /*36b0*/  BSYNC B1 ;  /* 0x0000000000017941 */ /* 0x000fea0003800000 */
.L_x_64:
        /* <DEDUP_REMOVED lines=13> */
.L_x_67:
[----:B------:R-:W-:Y:S05]  /*3790*/  BSYNC B1 ;  /* 0x0000000000017941 */ /* 0x000fea0003800000 */
.L_x_66:
        /* <DEDUP_REMOVED lines=12> */
.L_x_69:
[----:B------:R-:W-:Y:S05]  /*3860*/  BSYNC B1 ;  /* 0x0000000000017941 */ /* 0x000fea0003800000 */
.L_x_68:
        /* <DEDUP_REMOVED lines=12> */
.L_x_71:
[----:B------:R-:W-:Y:S05]  /*3930*/  BSYNC B1 ;  /* 0x0000000000017941 */ /* 0x000fea0003800000 */
.L_x_70:
        /* <DEDUP_REMOVED lines=13> */
.L_x_73:
[----:B------:R-:W-:Y:S05]  /*3a10*/  BSYNC B1 ;  /* 0x0000000000017941 */ /* 0x000fea0003800000 */
.L_x_72:
        /* <DEDUP_REMOVED lines=13> */
.L_x_75:
[----:B------:R-:W-:Y:S05]  /*3af0*/  BSYNC B1 ;  /* 0x0000000000017941 */ /* 0x000fea0003800000 */
.L_x_74:
        /* <DEDUP_REMOVED lines=12> */
.L_x_77:
[----:B------:R-:W-:Y:S05]  /*3bc0*/  BSYNC B1 ;  /* 0x0000000000017941 */ /* 0x000fea0003800000 */
.L_x_76:
        /* <DEDUP_REMOVED lines=12> */
.L_x_79:
[----:B------:R-:W-:Y:S05]  /*3c90*/  BSYNC B1 ;  /* 0x0000000000017941 */ /* 0x000fea0003800000 */
.L_x_78:
        /* <DEDUP_REMOVED lines=13> */
.L_x_81:
[----:B------:R-:W-:Y:S05]  /*3d70*/  BSYNC B1 ;  /* 0x0000000000017941 */ /* 0x000fea0003800000 */
.L_x_80:
        /* <DEDUP_REMOVED lines=13> */
.L_x_83:
[----:B------:R-:W-:Y:S05]  /*3e50*/  BSYNC B1 ;  /* 0x0000000000017941 */ /* 0x000fea0003800000 */
.L_x_82:
        /* <DEDUP_REMOVED lines=12> */
.L_x_85:
[----:B------:R-:W-:Y:S05]  /*3f20*/  BSYNC B1 ;  /* 0x0000000000017941 */ /* 0x000fea0003800000 */
.L_x_84:
[----:B-----5:R-:W-:Y:S01]  /*3f30*/  LOP3.LUT R29, R29, 0xff, RZ, 0xc0, !PT ;  /* 0x000000ff1d1d7812 */ /* 0x020fe200078ec0ff */
[----:B------:R-:W-:Y:S01]  /*3f40*/  BSSY B1, `(.L_x_86) ;  /* 0x000000b000017945 */ /* 0x000fe20003800000 */
[----:B------:R-:W-:Y:S02]  /*3f50*/  ISETP.LT.OR P1, PT, R27, 0x9, !P1 ;  /* 0x000000091b00780c */ /* 0x000fe40004f21670 */
[----:B------:R-:W-:-:S05]  /*3f60*/  F2FP.F16.E5M2.UNPACK_B R29, R29 ;  /* 0x0000001dff1d723e */ /* 0x000fca00020004ff */
[----:B------:R-:W-:-:S05]  /*3f70*/  HADD2.F32 R29, -RZ, R29.H0_H0 ;  /* 0x2000001dff1d7230 */ /* 0x000fca0000004100 */
[----:B------:R-:W-:-:S04]  /*3f80*/  FMUL R30, R29, R12 ;  /* 0x0000000c1d1e7220 */ /* 0x000fc80000400000 */
[----:B------:R-:W-:Y:S01]  /*3f90*/  FFMA R30, R23, R7, R30 ;  /* 0x00000007171e7223 */ /* 0x000fe2000000001e */
[----:B------:R-:W-:-:S04]  /*3fa0*/  PRMT R23, RZ, 0x7610, R23 ;  /* 0x00007610ff177816 */ /* 0x000fc80000000017 */
[----:B------:R-:W-:-:S05]  /*3fb0*/  F2FP.SATFINITE.E5M2.F32.PACK_AB_MERGE_C R29, RZ, R30, RZ ;  /* 0x0000001eff1d723e */ /* 0x000fca00048060ff */
[----:B------:R0:W-:Y:S01]  /*3fc0*/  @!P0 STG.E.U8 desc[UR16][R10.64+0x28], R29 ;  /* 0x0000281d0a008986 */ /* 0x0001e2000c101110 */
[----:B------:R-:W-:Y:S05]  /*3fd0*/  @P1 BRA `(.L_x_87) ;  /* 0x0000000000041947 */ /* 0x000fea0003800000 */
[----:B------:R0:W5:Y:S02]  /*3fe0*/  LDG.E.U8 R23, desc[UR16][R24.64+0x29] ;  /* 0x0000291018177981 */ /* 0x000164000c1e1100 */
.L_x_87:
[----:B------:R-:W-:Y:S05]  /*3ff0*/  BSYNC B1 ;  /* 0x0000000000017941 */ /* 0x000fea0003800000 */
.L_x_86:
        /* <DEDUP_REMOVED lines=8> */
[----:B0-----:R-:W-:Y:S02]  /*4080*/  F2FP.SATFINITE.E5M2.F32.PACK_AB_MERGE_C R29, RZ, R23, RZ ;  /* 0x00000017ff1d723e */ /* 0x001fe400048060ff */
[----:B------:R-:W-:-:S03]  /*4090*/  PRMT R23, RZ, 0x7610, R23 ;  /* 0x00007610ff177816 */ /* 0x000fc60000000017 */
[----:B------:R0:W-:Y:S01]  /*40a0*/  @!P1 STG.E.U8 desc[UR16][R10.64+0x29], R29 ;  /* 0x0000291d0a009986 */ /* 0x0001e2000c101110 */
[----:B------:R-:W-:Y:S05]  /*40b0*/  @P2 BRA `(.L_x_89) ;  /* 0x0000000000042947 */ /* 0x000fea0003800000 */
[----:B------:R0:W5:Y:S02]  /*40c0*/  LDG.E.U8 R23, desc[UR16][R14.64+0x30] ;  /* 0x000030100e177981 */ /* 0x000164000c1e1100 */
.L_x_89:
[----:B------:R-:W-:Y:S05]  /*40d0*/  BSYNC B1 ;  /* 0x0000000000017941 */ /* 0x000fea0003800000 */
.L_x_88:
[----:B-----5:R-:W-:Y:S01]  /*40e0*/  LOP3.LUT R23, R23, 0xff, RZ, 0xc0, !PT ;  /* 0x000000ff17177812 */ /* 0x020fe200078ec0ff */
[----:B------:R-:W-:Y:S01]  /*40f0*/  BSSY B1, `(.L_x_90) ;  /* 0x000000c000017945 */ /* 0x000fe20003800000 */
[----:B------:R-:W-:Y:S02]  /*4100*/  ISETP.GE.AND P1, PT, R28, 0x32, PT ;  /* 0x000000321c00780c */ /* 0x000fe40003f26270 */
[----:B------:R-:W-:Y:S02]  /*4110*/  F2FP.F16.E5M2.UNPACK_B R23, R23 ;  /* 0x00000017ff17723e */ /* 0x000fe400020004ff */
[----:B------:R-:W-:-:S03]  /*4120*/  ISETP.LT.OR P3, PT, R27, 0x1, !P1 ;  /* 0x000000011b00780c */ /* 0x000fc60004f61670 */
        /* <DEDUP_REMOVED lines=8> */
.L_x_91:
[----:B------:R-:W-:Y:S05]  /*41b0*/  BSYNC B1 ;  /* 0x0000000000017941 */ /* 0x000fea0003800000 */
.L_x_90:
[----:B-----5:R-:W-:Y:S01]  /*41c0*/  LOP3.LUT R21, R21, 0xff, RZ, 0xc0, !PT ;  /* 0x000000ff15157812 */ /* 0x020fe200078ec0ff */
[----:B------:R-:W-:Y:S01]  /*41d0*/  BSSY B1, `(.L_x_92) ;  /* 0x000000b000017945 */ /* 0x000fe20003800000 */
[----:B------:R-:W-:Y:S02]  /*41e0*/  ISETP.LT.OR P0, PT, R27, 0x9, !P0 ;  /* 0x000000091b00780c */ /* 0x000fe40004701670 */
[----:B------:R-:W-:-:S05]  /*41f0*/  F2FP.F16.E5M2.UNPACK_B R21, R21 ;  /* 0x00000015ff15723e */ /* 0x000fca00020004ff */
        /* <DEDUP_REMOVED lines=8> */
.L_x_93:
[----:B------:R-:W-:Y:S05]  /*4280*/  BSYNC B1 ;  /* 0x0000000000017941 */ /* 0x000fea0003800000 */
.L_x_92:
        /* <DEDUP_REMOVED lines=12> */
.L_x_95:
[----:B------:R-:W-:Y:S05]  /*4350*/  BSYNC B1 ;  /* 0x0000000000017941 */ /* 0x000fea0003800000 */
.L_x_94:
        /* <DEDUP_REMOVED lines=13> */
.L_x_97:
[----:B------:R-:W-:Y:S05]  /*4430*/  BSYNC B1 ;  /* 0x0000000000017941 */ /* 0x000fea0003800000 */
.L_x_96:
        /* <DEDUP_REMOVED lines=13> */
.L_x_99:
[----:B------:R-:W-:Y:S05]  /*4510*/  BSYNC B1 ;  /* 0x0000000000017941 */ /* 0x000fea0003800000 */
.L_x_98:
[----:B-----5:R-:W-:Y:S01]  /*4520*/  LOP3.LUT R17, R17, 0xff, RZ, 0xc0, !PT ;  /* 0x000000ff11117812 */ /* 0x020fe200078ec0ff */
[----:B------:R-:W-:Y:S01]  /*4530*/  BSSY B1, `(.L_x_100) ;  /* 0x000000b000017945 */ /* 0x000fe20003800000 */
[----:B------:R-:W-:Y:S02]  /*4540*/  ISETP.LT.OR P0, PT, R27, 0x9, !P0 ;  /* 0x000000091b00780c */ /* 0x000fe40004701670 */
[----:B------:R-:W-:Y:S02]  /*4550*/  F2FP.F16.E5M2.UNPACK_B R17, R17 ;  /* 0x00000011ff11723e */ /* 0x000fe400020004ff */
[----:B0-2---:R-:W-:-:S03]  /*4560*/  PRMT R14, RZ, 0x7610, R14 ;  /* 0x00007610ff0e7816 */ /* 0x005fc6000000000e */
[----:B------:R-:W-:-:S05]  /*4570*/  HADD2.F32 R17, -RZ, R17.H0_H0 ;  /* 0x20000011ff117230 */ /* 0x000fca0000004100 */
[----:B------:R-:W-:-:S04]  /*4580*/  FMUL R17, R17, R12 ;  /* 0x0000000c11117220 */ /* 0x000fc80000400000 */
[----:B------:R-:W-:-:S05]  /*4590*/  FFMA R17, R18, R7, R17 ;  /* 0x0000000712117223 */ /* 0x000fca0000000011 */
[----:B------:R-:W-:-:S05]  /*45a0*/  F2FP.SATFINITE.E5M2.F32.PACK_AB_MERGE_C R17, RZ, R17, RZ ;  /* 0x00000011ff11723e */ /* 0x000fca00048060ff */
[----:B------:R0:W-:Y:S01]  /*45b0*/  @!P3 STG.E.U8 desc[UR16][R8.64+0x39], R17 ;  /* 0x000039110800b986 */ /* 0x0001e2000c101110 */
[----:B------:R-:W-:Y:S05]  /*45c0*/  @P0 BRA `(.L_x_101) ;  /* 0x0000000000040947 */ /* 0x000fea0003800000 */
[----:B------:R2:W5:Y:S02]  /*45d0*/  LDG.E.U8 R14, desc[UR16][R24.64+0x38] ;  /* 0x00003810180e7981 */ /* 0x000564000c1e1100 */
.L_x_101:
[----:B------:R-:W-:Y:S05]  /*45e0*/  BSYNC B1 ;  /* 0x0000000000017941 */ /* 0x000fea0003800000 */
.L_x_100:
[----:B-----5:R-:W-:Y:S01]  /*45f0*/  LOP3.LUT R14, R14, 0xff, RZ, 0xc0, !PT ;  /* 0x000000ff0e0e7812 */ /* 0x020fe200078ec0ff */
[----:B------:R-:W-:Y:S01]  /*4600*/  BSSY B1, `(.L_x_102) ;  /* 0x000000b000017945 */ /* 0x000fe20003800000 */
[----:B------:R-:W-:Y:S02]  /*4610*/  ISETP.LT.OR P1, PT, R27, 0x9, !P1 ;  /* 0x000000091b00780c */ /* 0x000fe40004f21670 */
[----:B------:R-:W-:-:S05]  /*4620*/  F2FP.F16.E5M2.UNPACK_B R14, R14 ;  /* 0x0000000eff0e723e */ /* 0x000fca00020004ff */
[----:B01-3--:R-:W-:-:S05]  /*4630*/  HADD2.F32 R9, -RZ, R14.H0_H0 ;  /* 0x2000000eff097230 */ /* 0x00bfca0000004100 */
[----:B------:R-:W-:-:S04]  /*4640*/  FMUL R8, R9, R12 ;  /* 0x0000000c09087220 */ /* 0x000fc80000400000 */
[----:B------:R-:W-:-:S05]  /*4650*/  FFMA R8, R13, R7, R8 ;  /* 0x000000070d087223 */ /* 0x000fca0000000008 */
[----:B------:R-:W-:Y:S02]  /*4660*/  F2FP.SATFINITE.E5M2.F32.PACK_AB_MERGE_C R9, RZ, R8, RZ ;  /* 0x00000008ff09723e */ /* 0x000fe400048060ff */
[----:B------:R-:W-:-:S03]  /*4670*/  PRMT R8, RZ, 0x7610, R8 ;  /* 0x00007610ff087816 */ /* 0x000fc60000000008 */
[----:B------:R0:W-:Y:S01]  /*4680*/  @!P0 STG.E.U8 desc[UR16][R10.64+0x38], R9 ;  /* 0x000038090a008986 */ /* 0x0001e2000c101110 */
[----:B------:R-:W-:Y:S05]  /*4690*/  @P1 BRA `(.L_x_103) ;  /* 0x0000000000041947 */ /* 0x000fea0003800000 */
[----:B------:R1:W5:Y:S02]  /*46a0*/  LDG.E.U8 R8, desc[UR16][R24.64+0x39] ;  /* 0x0000391018087981 */ /* 0x000364000c1e1100 */
.L_x_103:
[----:B------:R-:W-:Y:S05]  /*46b0*/  BSYNC B1 ;  /* 0x0000000000017941 */ /* 0x000fea0003800000 */
.L_x_102:
[----:B------:R-:W-:Y:S05]  /*46c0*/  @P1 BRA `(.L_x_104) ;  /* 0x0000000800601947 */ /* 0x000fea0003800000 */
[----:B-----5:R-:W-:-:S04]  /*46d0*/  LOP3.LUT R8, R8, 0xff, RZ, 0xc0, !PT ;  /* 0x000000ff08087812 */ /* 0x020fc800078ec0ff */
[----:B------:R-:W-:-:S05]  /*46e0*/  F2FP.F16.E5M2.UNPACK_B R8, R8 ;  /* 0x00000008ff08723e */ /* 0x000fca00020004ff */
[----:B0-----:R-:W-:-:S05]  /*46f0*/  HADD2.F32 R9, -RZ, R8.H0_H0 ;  /* 0x20000008ff097230 */ /* 0x001fca0000004100 */
[----:B------:R-:W-:-:S04]  /*4700*/  FMUL R9, R9, R12 ;  /* 0x0000000c09097220 */ /* 0x000fc80000400000 */
[----:B------:R-:W-:-:S05]  /*4710*/  FFMA R9, R16, R7, R9 ;  /* 0x0000000710097223 */ /* 0x000fca0000000009 */
[----:B------:R-:W-:-:S05]  /*4720*/  F2FP.SATFINITE.E5M2.F32.PACK_AB_MERGE_C R9, RZ, R9, RZ ;  /* 0x00000009ff09723e */ /* 0x000fca00048060ff */
[----:B------:R3:W-:Y:S01]  /*4730*/  STG.E.U8 desc[UR16][R10.64+0x39], R9 ;  /* 0x000039090a007986 */ /* 0x0007e2000c101110 */
[----:B------:R-:W-:Y:S05]  /*4740*/  BRA `(.L_x_104) ;  /* 0x0000000800407947 */ /* 0x000fea0003800000 */
.L_x_39:
[C---:B------:R-:W-:Y:S01]  /*4750*/  ISETP.GE.AND P3, PT, R28.reuse, 0x1, PT ;  /* 0x000000011c00780c */ /* 0x040fe20003f66270 */
[-C--:B--2---:R-:W-:Y:S01]  /*4760*/  FMUL R79, R79, R7.reuse ;  /* 0x000000074f4f7220 */ /* 0x084fe20000400000 */
[----:B------:R-:W-:Y:S01]  /*4770*/  ISETP.GE.AND P0, PT, R28, 0x2, PT ;  /* 0x000000021c00780c */ /* 0x000fe20003f06270 */
[-C--:B------:R-:W-:Y:S01]  /*4780*/  FMUL R80, R80, R7.reuse ;  /* 0x0000000750507220 */ /* 0x080fe20000400000 */
[----:B------:R-:W-:Y:S01]  /*4790*/  ISETP.LT.OR P1, PT, R27, 0x1, !P3 ;  /* 0x000000011b00780c */ /* 0x000fe20005f21670 */
[-C--:B------:R-:W-:Y:S01]  /*47a0*/  FMUL R77, R77, R7.reuse ;  /* 0x000000074d4d7220 */ /* 0x080fe20000400000 */
[C---:B------:R-:W-:Y:S01]  /*47b0*/  ISETP.LT.OR P2, PT, R27.reuse, 0x1, !P0 ;  /* 0x000000011b00780c */ /* 0x040fe20004741670 */
[-C--:B------:R-:W-:Y:S01]  /*47c0*/  FMUL R78, R78, R7.reuse ;  /* 0x000000074e4e7220 */ /* 0x080fe20000400000 */
[----:B------:R-:W-:Y:S01]  /*47d0*/  ISETP.LT.OR P3, PT, R27, 0x9, !P3 ;  /* 0x000000091b00780c */ /* 0x000fe20005f61670 */
[----:B------:R-:W-:Y:S01]  /*47e0*/  FMUL R75, R75, R7 ;  /* 0x000000074b4b7220 */ /* 0x000fe20000400000 */
[----:B------:R-:W-:Y:S01]  /*47f0*/  F2FP.SATFINITE.E5M2.F32.PACK_AB_MERGE_C R79, RZ, R79, RZ ;  /* 0x0000004fff4f723e */ /* 0x000fe200048060ff */
[-C--:B------:R-:W-:Y:S01]  /*4800*/  FMUL R76, R76, R7.reuse ;  /* 0x000000074c4c7220 */ /* 0x080fe20000400000 */
[----:B------:R-:W-:Y:S01]  /*4810*/  F2FP.SATFINITE.E5M2.F32.PACK_AB_MERGE_C R15, RZ, R80, RZ ;  /* 0x00000050ff0f723e */ /* 0x000fe200048060ff */
[----:B------:R-:W-:Y:S01]  /*4820*/  FMUL R74, R74, R7 ;  /* 0x000000074a4a7220 */ /* 0x000fe20000400000 */
[----:B------:R-:W-:Y:S01]  /*4830*/  F2FP.SATFINITE.E5M2.F32.PACK_AB_MERGE_C R77, RZ, R77, RZ ;  /* 0x0000004dff4d723e */ /* 0x000fe200048060ff */
[-C--:B------:R-:W-:Y:S01]  /*4840*/  FMUL R72, R72, R7.reuse ;  /* 0x0000000748487220 */ /* 0x080fe20000400000 */
[----:B------:R-:W-:Y:S01]  /*4850*/  ISETP.LT.OR P0, PT, R27, 0x9, !P0 ;  /* 0x000000091b00780c */ /* 0x000fe20004701670 */
[----:B------:R-:W-:Y:S01]  /*4860*/  @!P1 STG.E.U8 desc[UR16][R8.64], R79 ;  /* 0x0000004f08009986 */ /* 0x000fe2000c101110 */
[C---:B------:R-:W-:Y:S01]  /*4870*/  ISETP.GE.AND P1, PT, R28.reuse, 0x9, PT ;  /* 0x000000091c00780c */ /* 0x040fe20003f26270 */
[----:B------:R-:W-:Y:S01]  /*4880*/  FMUL R69, R69, R7 ;  /* 0x0000000745457220 */ /* 0x000fe20000400000 */
[----:B------:R-:W-:Y:S01]  /*4890*/  F2FP.SATFINITE.E5M2.F32.PACK_AB_MERGE_C R75, RZ, R75, RZ ;  /* 0x0000004bff4b723e */ /* 0x000fe200048060ff */
[----:B------:R0:W-:Y:S01]  /*48a0*/  @!P2 STG.E.U8 desc[UR16][R8.64+0x1], R15 ;  /* 0x0000010f0800a986 */ /* 0x0001e2000c101110 */
[----:B------:R-:W-:Y:S01]  /*48b0*/  ISETP.GE.AND P2, PT, R28, 0xa, PT ;  /* 0x0000000a1c00780c */ /* 0x000fe20003f46270 */
[-C--:B------:R-:W-:Y:S01]  /*48c0*/  FMUL R70, R70, R7.reuse ;  /* 0x0000000746467220 */ /* 0x080fe20000400000 */
[----:B------:R-:W-:Y:S01]  /*48d0*/  F2FP.SATFINITE.E5M2.F32.PACK_AB_MERGE_C R25, RZ, R76, RZ ;  /* 0x0000004cff19723e */ /* 0x000fe200048060ff */
[----:B------:R-:W-:Y:S01]  /*48e0*/  @!P3 STG.E.U8 desc[UR16][R10.64], R77 ;  /* 0x0000004d0a00b986 */ /* 0x000fe2000c101110 */
[C---:B------:R-:W-:Y:S01]  /*48f0*/  ISETP.LT.OR P3, PT, R27.reuse, 0x1, !P1 ;  /* 0x000000011b00780c */ /* 0x040fe20004f61670 */
[-C--:B------:R-:W-:Y:S01]  /*4900*/  FMUL R68, R68, R7.reuse ;  /* 0x0000000744447220 */ /* 0x080fe20000400000 */
[----:B------:R-:W-:Y:S01]  /*4910*/  ISETP.LT.OR P5, PT, R27, 0x1, !P2 ;  /* 0x000000011b00780c */ /* 0x000fe200057a1670 */
[-C--:B------:R-:W-:Y:S01]  /*4920*/  FMUL R67, R67, R7.reuse ;  /* 0x0000000743437220 */ /* 0x080fe20000400000 */
[----:B------:R-:W-:Y:S01]  /*4930*/  ISETP.LT.OR P1, PT, R27, 0x9, !P1 ;  /* 0x000000091b00780c */ /* 0x000fe20004f21670 */
[-C--:B------:R-:W-:Y:S01]  /*4940*/  FMUL R65, R65, R7.reuse ;  /* 0x0000000741417220 */ /* 0x080fe20000400000 */
[----:B------:R-:W-:Y:S01]  /*4950*/  F2FP.SATFINITE.E5M2.F32.PACK_AB_MERGE_C R29, RZ, R74, RZ ;  /* 0x0000004aff1d723e */ /* 0x000fe200048060ff */
[-C--:B------:R-:W-:Y:S01]  /*4960*/  FMUL R66, R66, R7.reuse ;  /* 0x0000000742427220 */ /* 0x080fe20000400000 */
[----:B0-----:R-:W-:Y:S01]  /*4970*/  F2FP.SATFINITE.E5M2.F32.PACK_AB_MERGE_C R15, RZ, R78, RZ ;  /* 0x0000004eff0f723e */ /* 0x001fe200048060ff */
[-C--:B------:R-:W-:Y:S01]  /*4980*/  FMUL R64, R64, R7.reuse ;  /* 0x0000000740407220 */ /* 0x080fe20000400000 */
[----:B------:R-:W-:Y:S01]  /*4990*/  ISETP.LT.OR P2, PT, R27, 0x9, !P2 ;  /* 0x000000091b00780c */ /* 0x000fe20005741670 */
[-C--:B------:R-:W-:Y:S01]  /*49a0*/  FMUL R63, R63, R7.reuse ;  /* 0x000000073f3f7220 */ /* 0x080fe20000400000 */
[----:B------:R-:W-:Y:S01]  /*49b0*/  F2FP.SATFINITE.E5M2.F32.PACK_AB_MERGE_C R31, RZ, R72, RZ ;  /* 0x00000048ff1f723e */ /* 0x000fe200048060ff */
[----:B------:R0:W-:Y:S01]  /*49c0*/  @!P0 STG.E.U8 desc[UR16][R10.64+0x1], R15 ;  /* 0x0000010f0a008986 */ /* 0x0001e2000c101110 */
[C---:B------:R-:W-:Y:S01]  /*49d0*/  ISETP.GE.AND P0, PT, R28.reuse, 0x11, PT ;  /* 0x000000111c00780c */ /* 0x040fe20003f06270 */
[----:B------:R-:W-:Y:S01]  /*49e0*/  FMUL R61, R61, R7 ;  /* 0x000000073d3d7220 */ /* 0x000fe20000400000 */
[----:B------:R-:W-:Y:S01]  /*49f0*/  F2FP.SATFINITE.E5M2.F32.PACK_AB_MERGE_C R69, RZ, R69, RZ ;  /* 0x00000045ff45723e */ /* 0x000fe200048060ff */
[----:B------:R-:W-:Y:S01]  /*4a00*/  @!P3 STG.E.U8 desc[UR16][R8.64+0x8], R75 ;  /* 0x0000084b0800b986 */ /* 0x000fe2000c101110 */
[----:B------:R-:W-:Y:S01]  /*4a10*/  ISETP.GE.AND P3, PT, R28, 0x12, PT ;  /* 0x000000121c00780c */ /* 0x000fe20003f66270 */
[----:B------:R-:W-:Y:S01]  /*4a20*/  FMUL R62, R62, R7 ;  /* 0x000000073e3e7220 */ /* 0x000fe20000400000 */
[----:B------:R-:W-:Y:S01]  /*4a30*/  F2FP.SATFINITE.E5M2.F32.PACK_AB_MERGE_C R67, RZ, R67, RZ ;  /* 0x00000043ff43723e */ /* 0x000fe200048060ff */
[----:B------:R1:W-:Y:S01]  /*4a40*/  @!P5 STG.E.U8 desc[UR16][R8.64+0x9], R25 ;  /* 0x000009190800d986 */ /* 0x0003e2000c101110 */
[----:B------:R-:W-:Y:S01]  /*4a50*/  ISETP.LT.OR P5, PT, R27, 0x1, !P3 ;  /* 0x000000011b00780c */ /* 0x000fe20005fa1670 */
[-C--:B------:R-:W-:Y:S01]  /*4a60*/  FMUL R59, R59, R7.reuse ;  /* 0x000000073b3b7220 */ /* 0x080fe20000400000 */
[C---:B------:R-:W-:Y:S01]  /*4a70*/  ISETP.LT.OR P3, PT, R27.reuse, 0x9, !P3 ;  /* 0x000000091b00780c */ /* 0x040fe20005f61670 */
[----:B------:R-:W-:Y:S01]  /*4a80*/  @!P1 STG.E.U8 desc[UR16][R10.64+0x8], R29 ;  /* 0x0000081d0a009986 */ /* 0x000fe2000c101110 */
[----:B------:R-:W-:Y:S01]  /*4a90*/  ISETP.LT.OR P1, PT, R27, 0x1, !P0 ;  /* 0x000000011b00780c */ /* 0x000fe20004721670 */
[-C--:B------:R-:W-:Y:S01]  /*4aa0*/  FMUL R60, R60, R7.reuse ;  /* 0x000000073c3c7220 */ /* 0x080fe20000400000 */
[----:B0-----:R-:W-:Y:S01]  /*4ab0*/  F2FP.SATFINITE.E5M2.F32.PACK_AB_MERGE_C R15, RZ, R70, RZ ;  /* 0x00000046ff0f723e */ /* 0x001fe200048060ff */
[----:B------:R-:W-:Y:S01]  /*4ac0*/  @!P2 STG.E.U8 desc[UR16][R10.64+0x9], R31 ;  /* 0x0000091f0a00a986 */ /* 0x000fe2000c101110 */
[----:B------:R-:W-:Y:S01]  /*4ad0*/  ISETP.GE.AND P2, PT, R28, 0x19, PT ;  /* 0x000000191c00780c */ /* 0x000fe20003f46270 */
[-C--:B------:R-:W-:Y:S01]  /*4ae0*/  FMUL R57, R57, R7.reuse ;  /* 0x0000000739397220 */ /* 0x080fe20000400000 */
[C---:B------:R-:W-:Y:S01]  /*4af0*/  ISETP.LT.OR P0, PT, R27.reuse, 0x9, !P0 ;  /* 0x000000091b00780c */ /* 0x040fe20004701670 */
[-C--:B------:R-:W-:Y:S01]  /*4b00*/  FMUL R58, R58, R7.reuse ;  /* 0x000000073a3a7220 */ /* 0x080fe20000400000 */
[----:B------:R-:W-:Y:S01]  /*4b10*/  ISETP.LT.OR P6, PT, R27, 0x1, !P2 ;  /* 0x000000011b00780c */ /* 0x000fe200057c1670 */
[----:B------:R0:W-:Y:S01]  /*4b20*/  @!P5 STG.E.U8 desc[UR16][R8.64+0x11], R15 ;  /* 0x0000110f0800d986 */ /* 0x0001e2000c101110 */
[----:B-1----:R-:W-:Y:S01]  /*4b30*/  F2FP.SATFINITE.E5M2.F32.PACK_AB_MERGE_C R25, RZ, R68, RZ ;  /* 0x00000044ff19723e */ /* 0x002fe200048060ff */
[----:B------:R-:W-:Y:S01]  /*4b40*/  FMUL R56, R56, R7 ;  /* 0x0000000738387220 */ /* 0x000fe20000400000 */
[----:B------:R-:W-:Y:S01]  /*4b50*/  F2FP.SATFINITE.E5M2.F32.PACK_AB_MERGE_C R65, RZ, R65, RZ ;  /* 0x00000041ff41723e */ /* 0x000fe200048060ff */
[----:B------:R-:W-:Y:S01]  /*4b60*/  @!P1 STG.E.U8 desc[UR16][R8.64+0x10], R69 ;  /* 0x0000104508009986 */ /* 0x000fe2000c101110 */
[----:B------:R-:W-:Y:S01]  /*4b70*/  ISETP.GE.AND P1, PT, R28, 0x1a, PT ;  /* 0x0000001a1c00780c */ /* 0x000fe20003f26270 */
[-C--:B------:R-:W-:Y:S01]  /*4b80*/  FMUL R23, R23, R7.reuse ;  /* 0x0000000717177220 */ /* 0x080fe20000400000 */
[C---:B------:R-:W-:Y:S01]  /*4b90*/  ISETP.LT.OR P2, PT, R27.reuse, 0x9, !P2 ;  /* 0x000000091b00780c */ /* 0x040fe20005741670 */
[----:B------:R1:W-:Y:S01]  /*4ba0*/  @!P3 STG.E.U8 desc[UR16][R10.64+0x11], R25 ;  /* 0x000011190a00b986 */ /* 0x0003e2000c101110 */
[----:B------:R-:W-:Y:S01]  /*4bb0*/  ISETP.LT.OR P5, PT, R27, 0x1, !P1 ;  /* 0x000000011b00780c */ /* 0x000fe20004fa1670 */
[-C--:B------:R-:W-:Y:S01]  /*4bc0*/  FMUL R21, R21, R7.reuse ;  /* 0x0000000715157220 */ /* 0x080fe20000400000 */
[----:B------:R-:W-:Y:S01]  /*4bd0*/  ISETP.LT.OR P3, PT, R27, 0x9, !P1 ;  /* 0x000000091b00780c */ /* 0x000fe20004f61670 */
[----:B------:R-:W-:Y:S01]  /*4be0*/  @!P0 STG.E.U8 desc[UR16][R10.64+0x10], R67 ;  /* 0x000010430a008986 */ /* 0x000fe2000c101110 */
[----:B0-----:R-:W-:Y:S01]  /*4bf0*/  F2FP.SATFINITE.E5M2.F32.PACK_AB_MERGE_C R15, RZ, R66, RZ ;  /* 0x00000042ff0f723e */ /* 0x001fe200048060ff */
[-C--:B------:R-:W-:Y:S01]  /*4c00*/  FMUL R22, R22, R7.reuse ;  /* 0x0000000716167220 */ /* 0x080fe20000400000 */
[C---:B------:R-:W-:Y:S01]  /*4c10*/  ISETP.GE.AND P0, PT, R28.reuse, 0x21, PT ;  /* 0x000000211c00780c */ /* 0x040fe20003f06270 */
[----:B------:R-:W-:Y:S01]  /*4c20*/  @!P6 STG.E.U8 desc[UR16][R8.64+0x18], R65 ;  /* 0x000018410800e986 */ /* 0x000fe2000c101110 */
[----:B------:R-:W-:Y:S01]  /*4c30*/  ISETP.GE.AND P1, PT, R28, 0x22, PT ;  /* 0x000000221c00780c */ /* 0x000fe20003f26270 */
[-C--:B------:R-:W-:Y:S01]  /*4c40*/  FMUL R19, R19, R7.reuse ;  /* 0x0000000713137220 */ /* 0x080fe20000400000 */
[C---:B------:R-:W-:Y:S01]  /*4c50*/  ISETP.LT.OR P6, PT, R27.reuse, 0x1, !P0 ;  /* 0x000000011b00780c */ /* 0x040fe200047c1670 */
[-C--:B------:R-:W-:Y:S01]  /*4c60*/  FMUL R20, R20, R7.reuse ;  /* 0x0000000714147220 */ /* 0x080fe20000400000 */
[----:B-1----:R-:W-:Y:S01]  /*4c70*/  F2FP.SATFINITE.E5M2.F32.PACK_AB_MERGE_C R25, RZ, R64, RZ ;  /* 0x00000040ff19723e */ /* 0x002fe200048060ff */
[----:B------:R0:W-:Y:S01]  /*4c80*/  @!P5 STG.E.U8 desc[UR16][R8.64+0x19], R15 ;  /* 0x0000190f0800d986 */ /* 0x0001e2000c101110 */
[----:B------:R-:W-:Y:S01]  /*4c90*/  ISETP.LT.OR P5, PT, R27, 0x1, !P1 ;  /* 0x000000011b00780c */ /* 0x000fe20004fa1670 */
[----:B------:R-:W-:Y:S01]  /*4ca0*/  FMUL R17, R17, R7 ;  /* 0x0000000711117220 */ /* 0x000fe20000400000 */
[----:B------:R-:W-:Y:S01]  /*4cb0*/  F2FP.SATFINITE.E5M2.F32.PACK_AB_MERGE_C R63, RZ, R63, RZ ;  /* 0x0000003fff3f723e */ /* 0x000fe200048060ff */
[----:B------:R1:W-:Y:S01]  /*4cc0*/  @!P3 STG.E.U8 desc[UR16][R10.64+0x19], R25 ;  /* 0x000019190a00b986 */ /* 0x0003e2000c101110 */
[----:B------:R-:W-:Y:S01]  /*4cd0*/  F2FP.SATFINITE.E5M2.F32.PACK_AB_MERGE_C R61, RZ, R61, RZ ;  /* 0x0000003dff3d723e */ /* 0x000fe200048060ff */
[-C--:B------:R-:W-:Y:S01]  /*4ce0*/  FMUL R18, R18, R7.reuse ;  /* 0x0000000712127220 */ /* 0x080fe20000400000 */
[----:B------:R-:W-:Y:S01]  /*4cf0*/  F2FP.SATFINITE.E5M2.F32.PACK_AB_MERGE_C R29, RZ, R62, RZ ;  /* 0x0000003eff1d723e */ /* 0x000fe200048060ff */
[----:B------:R-:W-:Y:S01]  /*4d00*/  @!P2 STG.E.U8 desc[UR16][R10.64+0x18], R63 ;  /* 0x0000183f0a00a986 */ /* 0x000fe2000c101110 */
[----:B------:R-:W-:Y:S01]  /*4d10*/  ISETP.LT.OR P3, PT, R27, 0x9, !P1 ;  /* 0x000000091b00780c */ /* 0x000fe20004f61670 */
[-C--:B------:R-:W-:Y:S01]  /*4d20*/  FMUL R13, R13, R7.reuse ;  /* 0x000000070d0d7220 */ /* 0x080fe20000400000 */
[----:B------:R-:W-:Y:S01]  /*4d30*/  ISETP.GE.AND P2, PT, R28, 0x29, PT ;  /* 0x000000291c00780c */ /* 0x000fe20003f46270 */
[----:B------:R-:W-:Y:S01]  /*4d40*/  @!P6 STG.E.U8 desc[UR16][R8.64+0x20], R61 ;  /* 0x0000203d0800e986 */ /* 0x000fe2000c101110 */
[C---:B------:R-:W-:Y:S01]  /*4d50*/  ISETP.LT.OR P0, PT, R27.reuse, 0x9, !P0 ;  /* 0x000000091b00780c */ /* 0x040fe20004701670 */
[----:B------:R-:W-:Y:S01]  /*4d60*/  FMUL R16, R16, R7 ;  /* 0x0000000710107220 */ /* 0x000fe20000400000 */
[----:B------:R-:W-:Y:S01]  /*4d70*/  ISETP.GE.AND P1, PT, R28, 0x2a, PT ;  /* 0x0000002a1c00780c */ /* 0x000fe20003f26270 */
[----:B------:R-:W-:Y:S01]  /*4d80*/  @!P5 STG.E.U8 desc[UR16][R8.64+0x21], R29 ;  /* 0x0000211d0800d986 */ /* 0x000fe2000c101110 */
[----:B------:R-:W-:-:S02]  /*4d90*/  ISETP.LT.OR P6, PT, R27, 0x1, !P2 ;  /* 0x000000011b00780c */ /* 0x000fc400057c1670 */
[C---:B------:R-:W-:Y:S02]  /*4da0*/  ISETP.LT.OR P5, PT, R27.reuse, 0x1, !P1 ;  /* 0x000000011b00780c */ /* 0x040fe40004fa1670 */
[----:B------:R-:W-:Y:S02]  /*4db0*/  F2FP.SATFINITE.E5M2.F32.PACK_AB_MERGE_C R59, RZ, R59, RZ ;  /* 0x0000003bff3b723e */ /* 0x000fe400048060ff */
[----:B0-----:R-:W-:Y:S02]  /*4dc0*/  F2FP.SATFINITE.E5M2.F32.PACK_AB_MERGE_C R15, RZ, R60, RZ ;  /* 0x0000003cff0f723e */ /* 0x001fe400048060ff */
[----:B------:R-:W-:Y:S01]  /*4dd0*/  F2FP.SATFINITE.E5M2.F32.PACK_AB_MERGE_C R57, RZ, R57, RZ ;  /* 0x00000039ff39723e */ /* 0x000fe200048060ff */
[----:B------:R-:W-:Y:S01]  /*4de0*/  @!P0 STG.E.U8 desc[UR16][R10.64+0x20], R59 ;  /* 0x0000203b0a008986 */ /* 0x000fe2000c101110 */
[----:B-1----:R-:W-:Y:S02]  /*4df0*/  F2FP.SATFINITE.E5M2.F32.PACK_AB_MERGE_C R25, RZ, R58, RZ ;  /* 0x0000003aff19723e */ /* 0x002fe400048060ff */
[C---:B------:R-:W-:Y:S01]  /*4e00*/  ISETP.LT.OR P1, PT, R27.reuse, 0x9, !P1 ;  /* 0x000000091b00780c */ /* 0x040fe20004f21670 */
[----:B------:R0:W-:Y:S01]  /*4e10*/  @!P3 STG.E.U8 desc[UR16][R10.64+0x21], R15 ;  /* 0x0000210f0a00b986 */ /* 0x0001e2000c101110 */
[----:B------:R-:W-:-:S02]  /*4e20*/  ISETP.LT.OR P2, PT, R27, 0x9, !P2 ;  /* 0x000000091b00780c */ /* 0x000fc40005741670 */
[C---:B------:R-:W-:Y:S01]  /*4e30*/  ISETP.GE.AND P3, PT, R28.reuse, 0x31, PT ;  /* 0x000000311c00780c */ /* 0x040fe20003f66270 */
[----:B------:R-:W-:Y:S01]  /*4e40*/  @!P6 STG.E.U8 desc[UR16][R8.64+0x28], R57 ;  /* 0x000028390800e986 */ /* 0x000fe2000c101110 */
[----:B------:R-:W-:Y:S02]  /*4e50*/  ISETP.GE.AND P0, PT, R28, 0x32, PT ;  /* 0x000000321c00780c */ /* 0x000fe40003f06270 */
[----:B------:R-:W-:Y:S01]  /*4e60*/  F2FP.SATFINITE.E5M2.F32.PACK_AB_MERGE_C R23, RZ, R23, RZ ;  /* 0x00000017ff17723e */ /* 0x000fe200048060ff */
[----:B------:R1:W-:Y:S01]  /*4e70*/  @!P5 STG.E.U8 desc[UR16][R8.64+0x29], R25 ;  /* 0x000029190800d986 */ /* 0x0003e2000c101110 */
[C---:B------:R-:W-:Y:S02]  /*4e80*/  ISETP.LT.OR P5, PT, R27.reuse, 0x1, !P3 ;  /* 0x000000011b00780c */ /* 0x040fe40005fa1670 */
[----:B------:R-:W-:Y:S02]  /*4e90*/  ISETP.LT.OR P6, PT, R27, 0x1, !P0 ;  /* 0x000000011b00780c */ /* 0x000fe400047c1670 */
[----:B0-----:R-:W-:Y:S01]  /*4ea0*/  F2FP.SATFINITE.E5M2.F32.PACK_AB_MERGE_C R15, RZ, R56, RZ ;  /* 0x00000038ff0f723e */ /* 0x001fe200048060ff */
[----:B------:R-:W-:Y:S01]  /*4eb0*/  @!P2 STG.E.U8 desc[UR16][R10.64+0x28], R23 ;  /* 0x000028170a00a986 */ /* 0x000fe2000c101110 */
[----:B------:R-:W-:-:S02]  /*4ec0*/  F2FP.SATFINITE.E5M2.F32.PACK_AB_MERGE_C R21, RZ, R21, RZ ;  /* 0x00000015ff15723e */ /* 0x000fc400048060ff */
[C---:B------:R-:W-:Y:S01]  /*4ed0*/  ISETP.GE.AND P2, PT, R28.reuse, 0x3a, PT ;  /* 0x0000003a1c00780c */ /* 0x040fe20003f46270 */
[----:B------:R0:W-:Y:S01]  /*4ee0*/  @!P1 STG.E.U8 desc[UR16][R10.64+0x29], R15 ;  /* 0x0000290f0a009986 */ /* 0x0001e2000c101110 */
[C---:B------:R-:W-:Y:S02]  /*4ef0*/  ISETP.LT.OR P1, PT, R27.reuse, 0x9, !P3 ;  /* 0x000000091b00780c */ /* 0x040fe40005f21670 */
[----:B-1----:R-:W-:Y:S01]  /*4f00*/  F2FP.SATFINITE.E5M2.F32.PACK_AB_MERGE_C R25, RZ, R22, RZ ;  /* 0x00000016ff19723e */ /* 0x002fe200048060ff */
[----:B------:R1:W-:Y:S01]  /*4f10*/  @!P5 STG.E.U8 desc[UR16][R8.64+0x30], R21 ;  /* 0x000030150800d986 */ /* 0x0003e2000c101110 */
[----:B------:R-:W-:Y:S02]  /*4f20*/  ISETP.GE.AND P3, PT, R28, 0x39, PT ;  /* 0x000000391c00780c */ /* 0x000fe40003f66270 */
[C---:B------:R-:W-:Y:S01]  /*4f30*/  ISETP.LT.OR P0, PT, R27.reuse, 0x9, !P0 ;  /* 0x000000091b00780c */ /* 0x040fe20004701670 */
[----:B------:R2:W-:Y:S01]  /*4f40*/  @!P6 STG.E.U8 desc[UR16][R8.64+0x31], R25 ;  /* 0x000031190800e986 */ /* 0x0005e2000c101110 */
[----:B------:R-:W-:-:S02]  /*4f50*/  ISETP.LT.OR P5, PT, R27, 0x1, !P3 ;  /* 0x000000011b00780c */ /* 0x000fc40005fa1670 */
[C---:B------:R-:W-:Y:S02]  /*4f60*/  ISETP.LT.OR P6, PT, R27.reuse, 0x1, !P2 ;  /* 0x000000011b00780c */ /* 0x040fe400057c1670 */
[C---:B------:R-:W-:Y:S02]  /*4f70*/  ISETP.LT.OR P3, PT, R27.reuse, 0x9, !P3 ;  /* 0x000000091b00780c */ /* 0x040fe40005f61670 */
[----:B------:R-:W-:Y:S02]  /*4f80*/  ISETP.LT.OR P2, PT, R27, 0x9, !P2 ;  /* 0x000000091b00780c */ /* 0x000fe40005741670 */
[----:B------:R-:W-:Y:S02]  /*4f90*/  F2FP.SATFINITE.E5M2.F32.PACK_AB_MERGE_C R19, RZ, R19, RZ ;  /* 0x00000013ff13723e */ /* 0x000fe400048060ff */
[----:B0-----:R-:W-:Y:S02]  /*4fa0*/  F2FP.SATFINITE.E5M2.F32.PACK_AB_MERGE_C R15, RZ, R20, RZ ;  /* 0x00000014ff0f723e */ /* 0x001fe400048060ff */
[----:B------:R-:W-:Y:S01]  /*4fb0*/  F2FP.SATFINITE.E5M2.F32.PACK_AB_MERGE_C R17, RZ, R17, RZ ;  /* 0x00000011ff11723e */ /* 0x000fe200048060ff */
[----:B------:R2:W-:Y:S01]  /*4fc0*/  @!P1 STG.E.U8 desc[UR16][R10.64+0x30], R19 ;  /* 0x000030130a009986 */ /* 0x0005e2000c101110 */
[----:B-1----:R-:W-:-:S02]  /*4fd0*/  F2FP.SATFINITE.E5M2.F32.PACK_AB_MERGE_C R21, RZ, R18, RZ ;  /* 0x00000012ff15723e */ /* 0x002fc400048060ff */
[----:B------:R-:W-:Y:S01]  /*4fe0*/  F2FP.SATFINITE.E5M2.F32.PACK_AB_MERGE_C R13, RZ, R13, RZ ;  /* 0x0000000dff0d723e */ /* 0x000fe200048060ff */
[----:B------:R2:W-:Y:S01]  /*4ff0*/  @!P0 STG.E.U8 desc[UR16][R10.64+0x31], R15 ;  /* 0x0000310f0a008986 */ /* 0x0005e2000c101110 */
[----:B------:R-:W-:-:S03]  /*5000*/  F2FP.SATFINITE.E5M2.F32.PACK_AB_MERGE_C R23, RZ, R16, RZ ;  /* 0x00000010ff17723e */ /* 0x000fc600048060ff */
[----:B------:R2:W-:Y:S04]  /*5010*/  @!P5 STG.E.U8 desc[UR16][R8.64+0x38], R17 ;  /* 0x000038110800d986 */ /* 0x0005e8000c101110 */
[----:B------:R2:W-:Y:S04]  /*5020*/  @!P6 STG.E.U8 desc[UR16][R8.64+0x39], R21 ;  /* 0x000039150800e986 */ /* 0x0005e8000c101110 */
[----:B------:R2:W-:Y:S04]  /*5030*/  @!P3 STG.E.U8 desc[UR16][R10.64+0x38], R13 ;  /* 0x0000380d0a00b986 */ /* 0x0005e8000c101110 */
[----:B------:R2:W-:Y:S02]  /*5040*/  @!P2 STG.E.U8 desc[UR16][R10.64+0x39], R23 ;  /* 0x000039170a00a986 */ /* 0x0005e4000c101110 */
.L_x_104:
[----:B------:R-:W-:Y:S05]  /*5050*/  BSYNC B0 ;  /* 0x0000000000007941 */ /* 0x000fea0003800000 */
.L_x_38:
[----:B------:R-:W-:Y:S01]  /*5060*/  ULDC UR6, c[0x0][0xc] ;  /* 0x0000030000067ab9 */ /* 0x000fe20000000800 */
[----:B------:R-:W-:Y:S01]  /*5070*/  ULDC UR7, c[0x0][0x10] ;  /* 0x0000040000077ab9 */ /* 0x000fe20000000800 */
[----:B0-23--:R-:W0:Y:S01]  /*5080*/  LDC R9, c[0x0][0x14] ;  /* 0x00000500ff097b82 */ /* 0x00de220000000800 */
[----:B------:R-:W-:Y:S01]  /*5090*/  UIMAD.WIDE.U32 UR6, UR6, UR7, URZ ;  /* 0x00000007060672a5 */ /* 0x000fe2000f8e003f */
[----:B-----5:R-:W-:Y:S01]  /*50a0*/  PRMT R8, RZ, 0x7610, R8 ;  /* 0x00007610ff087816 */ /* 0x020fe20000000008 */
[----:B------:R-:W-:Y:S02]  /*50b0*/  IMAD.MOV.U32 R15, RZ, RZ, -0x1 ;  /* 0xffffffffff0f7424 */ /* 0x000fe400078e00ff */
[----:B------:R-:W-:Y:S02]  /*50c0*/  IMAD.MOV.U32 R73, RZ, RZ, -0x1 ;  /* 0xffffffffff497424 */ /* 0x000fe400078e00ff */
[----:B0-----:R-:W-:-:S04]  /*50d0*/  IMAD.WIDE.U32 R4, R9, UR6, R4 ;  /* 0x0000000609047c25 */ /* 0x001fc8000f8e0004 */
[----:B------:R-:W-:Y:S01]  /*50e0*/  IMAD R9, R9, UR7, RZ ;  /* 0x0000000709097c24 */ /* 0x000fe2000f8e02ff */
[----:B------:R-:W-:Y:S02]  /*50f0*/  ULDC.64 UR6, c[0x0][0x650] ;  /* 0x0001940000067ab9 */ /* 0x000fe40000000a00 */
[----:B------:R-:W-:Y:S01]  /*5100*/  ISETP.GE.U32.AND P0, PT, R4, UR6, PT ;  /* 0x0000000604007c0c */ /* 0x000fe2000bf06070 */
[----:B------:R-:W-:-:S05]  /*5110*/  IMAD.IADD R5, R5, 0x1, R9 ;  /* 0x0000000105057824 */ /* 0x000fca00078e0209 */
[----:B------:R-:W-:-:S13]  /*5120*/  ISETP.GE.U32.AND.EX P0, PT, R5, UR7, PT, P0 ;  /* 0x0000000705007c0c */ /* 0x000fda000bf06100 */
[----:B------:R-:W-:Y:S05]  /*5130*/  @P0 BRA `(.L_x_105) ;  /* 0x0000000400600947 */ /* 0x000fea0003800000 */
[----:B------:R-:W0:Y:S01]  /*5140*/  S2R R22, SR_CTAID.X ;  /* 0x0000000000167919 */ /* 0x000e220000002500 */
[----:B------:R-:W2:Y:S01]  /*5150*/  LDC.64 R16, c[0x0][0x628] ;  /* 0x00018a00ff107b82 */ /* 0x000ea20000000a00 */
[----:B------:R-:W-:Y:S01]  /*5160*/  ULDC UR6, c[0x0][0x150] ;  /* 0x0000540000067ab9 */ /* 0x000fe20000000800 */
[----:B------:R-:W-:Y:S01]  /*5170*/  IMAD.MOV.U32 R14, RZ, RZ, R4 ;  /* 0x000000ffff0e7224 */ /* 0x000fe200078e0004 */
[----:B-1--4-:R-:W1:Y:S01]  /*5180*/  S2R R24, SR_CTAID.Y ;  /* 0x0000000000187919 */ /* 0x012e620000002600 */
[----:B------:R-:W-:-:S04]  /*5190*/  IMAD.MOV.U32 R15, RZ, RZ, R5 ;  /* 0x000000ffff0f7224 */ /* 0x000fc800078e0005 */
[----:B------:R-:W3:Y:S08]  /*51a0*/  LDC R25, c[0x0][0x144] ;  /* 0x00005100ff197b82 */ /* 0x000ef00000000800 */
[----:B------:R-:W4:Y:S08]  /*51b0*/  LDC R18, c[0x0][0x630] ;  /* 0x00018c00ff127b82 */ /* 0x000f300000000800 */
[----:B------:R-:W1:Y:S01]  /*51c0*/  LDC.64 R20, c[0x0][0x620] ;  /* 0x00018800ff147b82 */ /* 0x000e620000000a00 */
[----:B--2---:R-:W-:-:S04]  /*51d0*/  ISETP.NE.U32.AND P0, PT, R16, RZ, PT ;  /* 0x000000ff1000720c */ /* 0x004fc80003f05070 */
[----:B------:R-:W-:Y:S02]  /*51e0*/  ISETP.NE.AND.EX P0, PT, R17, RZ, PT, P0 ;  /* 0x000000ff1100720c */ /* 0x000fe40003f05300 */
[----:B0-----:R-:W-:-:S05]  /*51f0*/  I2FP.F32.U32 R8, R22 ;  /* 0x0000001600087245 */ /* 0x001fca0000201000 */
[----:B------:R-:W-:-:S04]  /*5200*/  FMUL R8, R8, UR6 ;  /* 0x0000000608087c20 */ /* 0x000fc80008400000 */
[----:B------:R0:W2:Y:S02]  /*5210*/  F2I.U32.TRUNC.NTZ R23, R8 ;  /* 0x0000000800177305 */ /* 0x0000a4000020f000 */
[----:B---34-:R-:W-:Y:S05]  /*5220*/  @!P0 BRA `(.L_x_106) ;  /* 0x0000000000288947 */ /* 0x018fea0003800000 */
[----:B------:R-:W3:Y:S02]  /*5230*/  LDC R9, c[0x0][0x634] ;  /* 0x00018d00ff097b82 */ /* 0x000ee40000000800 */
[----:B---3--:R-:W-:-:S05]  /*5240*/  IADD3 R13, P0, R4, R9, RZ ;  /* 0x00000009040d7210 */ /* 0x008fca0007f1e0ff */
[----:B------:R-:W-:-:S04]  /*5250*/  IMAD.X R19, RZ, RZ, R5, P0 ;  /* 0x000000ffff137224 */ /* 0x000fc800000e0605 */
[----:B0-----:R-:W-:-:S04]  /*5260*/  IMAD.WIDE.U32 R8, R19, R16, RZ ;  /* 0x0000001013087225 */ /* 0x001fc800078e00ff */
[----:B------:R-:W-:-:S04]  /*5270*/  IMAD.WIDE.U32 R10, P0, R13, R17, R8 ;  /* 0x000000110d0a7225 */ /* 0x000fc80007800008 */
[----:B------:R-:W-:-:S04]  /*5280*/  IMAD.WIDE.U32 R8, R13, R16, RZ ;  /* 0x000000100d087225 */ /* 0x000fc800078e00ff */
[----:B------:R-:W-:Y:S01]  /*5290*/  IMAD.X R15, RZ, RZ, RZ, P0 ;  /* 0x000000ffff0f7224 */ /* 0x000fe200000e06ff */
[----:B------:R-:W-:Y:S01]  /*52a0*/  IADD3 RZ, P0, R9, R10, RZ ;  /* 0x0000000a09ff7210 */ /* 0x000fe20007f1e0ff */
[----:B------:R-:W-:-:S04]  /*52b0*/  IMAD.MOV.U32 R14, RZ, RZ, R11 ;  /* 0x000000ffff0e7224 */ /* 0x000fc800078e000b */
[----:B------:R-:W-:-:S08]  /*52c0*/  IMAD.WIDE.U32.X R14, R19, R17, R14, P0 ;  /* 0x00000011130e7225 */ /* 0x000fd000000e040e */
.L_x_106:
[----:B------:R-:W3:Y:S01]  /*52d0*/  LDC.64 R30, c[0x0][0x640] ;  /* 0x00019000ff1e7b82 */ /* 0x000ee20000000a00 */
[-C--:B------:R-:W-:Y:S01]  /*52e0*/  SHF.R.U64 R73, R14, R18.reuse, R15 ;  /* 0x000000120e497219 */ /* 0x080fe2000000120f */
[----:B--2---:R-:W-:Y:S01]  /*52f0*/  IMAD.MOV R23, RZ, RZ, -R23 ;  /* 0x000000ffff177224 */ /* 0x004fe200078e0a17 */
[----:B0-----:R-:W-:Y:S01]  /*5300*/  SHF.R.U32.HI R8, RZ, R18, R15 ;  /* 0x00000012ff087219 */ /* 0x001fe2000001160f */
[----:B------:R-:W-:Y:S01]  /*5310*/  ULDC UR6, c[0x0][0x154] ;  /* 0x0000550000067ab9 */ /* 0x000fe20000000800 */
[----:B------:R-:W-:Y:S01]  /*5320*/  IADD3 R11, P0, RZ, -R73, RZ ;  /* 0x80000049ff0b7210 */ /* 0x000fe20007f1e0ff */
[----:B------:R-:W-:Y:S02]  /*5330*/  IMAD R23, R25, R23, R22 ;  /* 0x0000001719177224 */ /* 0x000fe400078e0216 */
[----:B------:R-:W0:Y:S01]  /*5340*/  LDC R14, c[0x0][0x618] ;  /* 0x00018600ff0e7b82 */ /* 0x000e220000000800 */
[----:B------:R-:W-:Y:S02]  /*5350*/  IMAD.MOV.U32 R13, RZ, RZ, 0x1 ;  /* 0x00000001ff0d7424 */ /* 0x000fe400078e00ff */
[----:B------:R-:W-:-:S04]  /*5360*/  IMAD.X R9, RZ, RZ, ~R8, P0 ;  /* 0x000000ffff097224 */ /* 0x000fc800000e0e08 */
[-C--:B-1----:R-:W-:Y:S01]  /*5370*/  IMAD R10, R9, R20.reuse, RZ ;  /* 0x00000014090a7224 */ /* 0x082fe200078e02ff */
[----:B------:R-:W1:Y:S01]  /*5380*/  LDC R26, c[0x0][0x608] ;  /* 0x00018200ff1a7b82 */ /* 0x000e620000000800 */
[----:B------:R-:W-:-:S04]  /*5390*/  IMAD.WIDE.U32 R8, R11, R20, R4 ;  /* 0x000000140b087225 */ /* 0x000fc800078e0004 */
[----:B------:R-:W-:Y:S01]  /*53a0*/  IMAD R11, R11, R21, R10 ;  /* 0x000000150b0b7224 */ /* 0x000fe200078e020a */
[----:B------:R-:W-:Y:S02]  /*53b0*/  I2FP.F32.U32 R10, R24 ;  /* 0x00000018000a7245 */ /* 0x000fe40000201000 */
[----:B------:R-:W2:Y:S01]  /*53c0*/  LDC R28, c[0x0][0x658] ;  /* 0x00019600ff1c7b82 */ /* 0x000ea20000000800 */
[----:B------:R-:W-:Y:S01]  /*53d0*/  IMAD.IADD R9, R9, 0x1, R11 ;  /* 0x0000000109097824 */ /* 0x000fe200078e020b */
[----:B---3--:R-:W-:Y:S01]  /*53e0*/  ISETP.NE.U32.AND P0, PT, R30, RZ, PT ;  /* 0x000000ff1e00720c */ /* 0x008fe20003f05070 */
[----:B------:R-:W-:Y:S01]  /*53f0*/  FMUL R10, R10, UR6 ;  /* 0x000000060a0a7c20 */ /* 0x000fe20008400000 */
[----:B------:R-:W-:Y:S02]  /*5400*/  IMAD.MOV.U32 R11, RZ, RZ, -0x1 ;  /* 0xffffffffff0b7424 */ /* 0x000fe400078e00ff */
[----:B------:R-:W-:Y:S01]  /*5410*/  ISETP.NE.AND.EX P0, PT, R31, RZ, PT, P0 ;  /* 0x000000ff1f00720c */ /* 0x000fe20003f05300 */
[----:B------:R3:W4:Y:S01]  /*5420*/  F2I.U32.TRUNC.NTZ R19, R10 ;  /* 0x0000000a00137305 */ /* 0x000722000020f000 */
[----:B------:R-:W3:Y:S01]  /*5430*/  LDC R21, c[0x0][0x148] ;  /* 0x00005200ff157b82 */ /* 0x000ee20000000800 */
[----:B0-----:R-:W-:-:S02]  /*5440*/  SHF.R.U64 R18, R8, R14, R9 ;  /* 0x0000000e08127219 */ /* 0x001fc40000001209 */
[----:B------:R-:W-:-:S05]  /*5450*/  SHF.R.U32.HI R9, RZ, R14, R9 ;  /* 0x0000000eff097219 */ /* 0x000fca0000011609 */
[----:B------:R-:W0:Y:S01]  /*5460*/  LDC R22, c[0x0][0x600] ;  /* 0x00018000ff167b82 */ /* 0x000e220000000800 */
[-CC-:B-1----:R-:W-:Y:S02]  /*5470*/  SHF.R.U64 R16, R18, R26.reuse, R9.reuse ;  /* 0x0000001a12107219 */ /* 0x182fe40000001209 */
[----:B------:R-:W-:-:S05]  /*5480*/  SHF.R.U32.HI R9, RZ, R26, R9 ;  /* 0x0000001aff097219 */ /* 0x000fca0000011609 */
[----:B------:R-:W1:Y:S01]  /*5490*/  LDC R27, c[0x0][0x648] ;  /* 0x00019200ff1b7b82 */ /* 0x000e620000000800 */
[-CC-:B--2---:R-:W-:Y:S02]  /*54a0*/  SHF.R.U64 R20, R16, R28.reuse, R9.reuse ;  /* 0x0000001c10147219 */ /* 0x184fe40000001209 */
[-C--:B------:R-:W-:Y:S02]  /*54b0*/  SHF.L.U32 R11, R11, R28.reuse, RZ ;  /* 0x0000001c0b0b7219 */ /* 0x080fe400000006ff */
[-C--:B------:R-:W-:Y:S01]  /*54c0*/  SHF.R.U32.HI R9, RZ, R28.reuse, R9 ;  /* 0x0000001cff097219 */ /* 0x080fe20000011609 */
[----:B------:R-:W-:Y:S01]  /*54d0*/  IMAD.MOV.U32 R8, RZ, RZ, R20 ;  /* 0x000000ffff087224 */ /* 0x000fe200078e0014 */
[----:B------:R-:W-:Y:S01]  /*54e0*/  SHF.L.U32 R26, R13, R28, RZ ;  /* 0x0000001c0d1a7219 */ /* 0x000fe200000006ff */
[----:B------:R-:W2:Y:S01]  /*54f0*/  LDC R29, c[0x0][0x638] ;  /* 0x00018e00ff1d7b82 */ /* 0x000ea20000000800 */
[----:B------:R-:W-:-:S07]  /*5500*/  LOP3.LUT R25, RZ, R11, RZ, 0x33, !PT ;  /* 0x0000000bff197212 */ /* 0x000fce00078e33ff */
[----:B------:R-:W0:Y:S01]  /*5510*/  LDC R32, c[0x0][0x610] ;  /* 0x00018400ff207b82 */ /* 0x000e220000000800 */
[----:B----4-:R-:W-:Y:S05]  /*5520*/  @!P0 BRA `(.L_x_107) ;  /* 0x0000000000288947 */ /* 0x010fea0003800000 */
[----:B------:R-:W4:Y:S02]  /*5530*/  LDC R13, c[0x0][0x64c] ;  /* 0x00019300ff0d7b82 */ /* 0x000f240000000800 */
[----:B----4-:R-:W-:-:S05]  /*5540*/  IADD3 R13, P0, R20, R13, RZ ;  /* 0x0000000d140d7210 */ /* 0x010fca0007f1e0ff */
[----:B------:R-:W-:-:S04]  /*5550*/  IMAD.X R17, RZ, RZ, R9, P0 ;  /* 0x000000ffff117224 */ /* 0x000fc800000e0609 */
[----:B------:R-:W-:-:S04]  /*5560*/  IMAD.WIDE.U32 R8, R17, R30, RZ ;  /* 0x0000001e11087225 */ /* 0x000fc800078e00ff */
[----:B---3--:R-:W-:-:S04]  /*5570*/  IMAD.WIDE.U32 R10, P0, R13, R31, R8 ;  /* 0x0000001f0d0a7225 */ /* 0x008fc80007800008 */
[----:B------:R-:W-:-:S04]  /*5580*/  IMAD.WIDE.U32 R8, R13, R30, RZ ;  /* 0x0000001e0d087225 */ /* 0x000fc800078e00ff */
[----:B------:R-:W-:Y:S01]  /*5590*/  IMAD.X R15, RZ, RZ, RZ, P0 ;  /* 0x000000ffff0f7224 */ /* 0x000fe200000e06ff */
[----:B------:R-:W-:Y:S01]  /*55a0*/  IADD3 RZ, P0, R9, R10, RZ ;  /* 0x0000000a09ff7210 */ /* 0x000fe20007f1e0ff */
[----:B------:R-:W-:-:S04]  /*55b0*/  IMAD.MOV.U32 R14, RZ, RZ, R11 ;  /* 0x000000ffff0e7224 */ /* 0x000fc800078e000b */
[----:B------:R-:W-:-:S08]  /*55c0*/  IMAD.WIDE.U32.X R8, R17, R31, R14, P0 ;  /* 0x0000001f11087225 */ /* 0x000fd000000e040e */
.L_x_107:
[----:B-1----:R-:W-:Y:S01]  /*55d0*/  SHF.R.U64 R8, R8, R27, R9 ;  /* 0x0000001b08087219 */ /* 0x002fe20000001209 */
[----:B0-----:R-:W-:Y:S01]  /*55e0*/  VIADD R13, R22, 0xffffffff ;  /* 0xffffffff160d7836 */ /* 0x001fe20000000000 */
[----:B------:R-:W-:Y:S01]  /*55f0*/  LOP3.LUT R11, R16, R25, RZ, 0xc0, !PT ;  /* 0x00000019100b7212 */ /* 0x000fe200078ec0ff */
[----:B------:R-:W-:Y:S02]  /*5600*/  IMAD.MOV R19, RZ, RZ, -R19 ;  /* 0x000000ffff137224 */ /* 0x000fe400078e0a13 */
[----:B------:R-:W-:Y:S02]  /*5610*/  IMAD.MOV R9, RZ, RZ, -R8 ;  /* 0x000000ffff097224 */ /* 0x000fe400078e0a08 */
[----:B------:R-:W-:Y:S01]  /*5620*/  IMAD R26, R26, R8, R11 ;  /* 0x000000081a1a7224 */ /* 0x000fe200078e020b */
[----:B------:R-:W-:Y:S01]  /*5630*/  LOP3.LUT R11, R18, R13, RZ, 0xc0, !PT ;  /* 0x0000000d120b7212 */ /* 0x000fe200078ec0ff */
[----:B---3--:R-:W-:Y:S02]  /*5640*/  @P4 IMAD R23, R21, R19, R24 ;  /* 0x0000001315174224 */ /* 0x008fe400078e0218 */
[----:B--2---:R-:W-:-:S02]  /*5650*/  IMAD R8, R9, R29, R20 ;  /* 0x0000001d09087224 */ /* 0x004fc400078e0214 */
[----:B------:R-:W-:Y:S02]  /*5660*/  IMAD R26, R26, R32, R23 ;  /* 0x000000201a1a7224 */ /* 0x000fe400078e0217 */
[----:B------:R-:W-:Y:S02]  /*5670*/  IMAD R9, R8, R22, R11 ;  /* 0x0000001608097224 */ /* 0x000fe400078e020b */
[----:B------:R-:W-:-:S03]  /*5680*/  IMAD.MOV.U32 R10, RZ, RZ, 0x1 ;  /* 0x00000001ff0a7424 */ /* 0x000fc600078e00ff */
[----:B------:R-:W-:Y:S02]  /*5690*/  SEL R15, R9, R26, !P4 ;  /* 0x0000001a090f7207 */ /* 0x000fe40006000000 */
[----:B------:R-:W-:Y:S02]  /*56a0*/  PRMT R8, R10, 0x7610, R8 ;  /* 0x000076100a087816 */ /* 0x000fe40000000008 */
[----:B------:R-:W-:-:S07]  /*56b0*/  SEL R26, R26, R9, !P4 ;  /* 0x000000091a1a7207 */ /* 0x000fce0006000000 */
.L_x_105:
[----:B------:R-:W-:Y:S01]  /*56c0*/  LOP3.LUT P0, RZ, R8, 0xff, RZ, 0xc0, !PT ;  /* 0x000000ff08ff7812 */ /* 0x000fe2000780c0ff */
[----:B------:R-:W-:-:S12]  /*56d0*/  IMAD.MOV.U32 R71, RZ, RZ, R26 ;  /* 0x000000ffff477224 */ /* 0x000fd800078e001a */
[----:B------:R-:W-:Y:S05]  /*56e0*/  @P0 BRA `(.L_x_108) ;  /* 0xffffffbc00300947 */ /* 0x000fea000383ffff */
[----:B------:R-:W-:Y:S05]  /*56f0*/  EXIT ;  /* 0x000000000000794d */ /* 0x000fea0003800000 */
.L_x_8:
[----:B0-----:R-:W-:Y:S01]  /*5700*/  ULDC.64 UR4, c[0x0][0x650] ;  /* 0x0001940000047ab9 */ /* 0x001fe20000000a00 */
        /* <DEDUP_REMOVED lines=25> */
.L_x_110:
[----:B------:R-:W0:Y:S01]  /*58a0*/  LDC.64 R28, c[0x0][0x640] ;  /* 0x00019000ff1c7b82 */ /* 0x000e220000000a00 */
[-CC-:B------:R-:W-:Y:S01]  /*58b0*/  SHF.R.U64 R21, R16, R6.reuse, R17.reuse ;  /* 0x0000000610157219 */ /* 0x180fe20000001211 */
[----:B------:R-:W-:Y:S01]  /*58c0*/  IMAD.MOV.U32 R31, RZ, RZ, 0x1 ;  /* 0x00000001ff1f7424 */ /* 0x000fe200078e00ff */
[----:B------:R-:W-:Y:S02]  /*58d0*/  SHF.R.U32.HI R3, RZ, R6, R17 ;  /* 0x00000006ff037219 */ /* 0x000fe40000011611 */
[----:B------:R-:W-:-:S03]  /*58e0*/  IADD3 R15, P0, RZ, -R21, RZ ;  /* 0x80000015ff0f7210 */ /* 0x000fc60007f1e0ff */
[----:B------:R-:W1:Y:S02]  /*58f0*/  LDC R14, c[0x0][0x618] ;  /* 0x00018600ff0e7b82 */ /* 0x000e640000000800 */
[----:B------:R-:W-:Y:S02]  /*5900*/  IMAD.X R3, RZ, RZ, ~R3, P0 ;  /* 0x000000ffff037224 */ /* 0x000fe400000e0e03 */
[----:B------:R-:W-:-:S04]  /*5910*/  IMAD.WIDE.U32 R12, R15, R22, R4 ;  /* 0x000000160f0c7225 */ /* 0x000fc800078e0004 */
[----:B------:R-:W2:Y:S01]  /*5920*/  LDC R16, c[0x0][0x608] ;  /* 0x00018200ff107b82 */ /* 0x000ea20000000800 */
[----:B------:R-:W-:-:S04]  /*5930*/  IMAD R6, R3, R22, RZ ;  /* 0x0000001603067224 */ /* 0x000fc800078e02ff */
[----:B------:R-:W-:-:S03]  /*5940*/  IMAD R3, R15, R23, R6 ;  /* 0x000000170f037224 */ /* 0x000fc600078e0206 */
[----:B------:R-:W3:Y:S01]  /*5950*/  LDC R26, c[0x0][0x658] ;  /* 0x00019600ff1a7b82 */ /* 0x000ee20000000800 */
[----:B------:R-:W-:Y:S01]  /*5960*/  IMAD.IADD R3, R13, 0x1, R3 ;  /* 0x000000010d037824 */ /* 0x000fe200078e0203 */
[----:B0-----:R-:W-:Y:S01]  /*5970*/  ISETP.NE.U32.AND P0, PT, R28, RZ, PT ;  /* 0x000000ff1c00720c */ /* 0x001fe20003f05070 */
[----:B------:R-:W-:-:S03]  /*5980*/  IMAD.MOV.U32 R13, RZ, RZ, -0x1 ;  /* 0xffffffffff0d7424 */ /* 0x000fc600078e00ff */
        /* <DEDUP_REMOVED lines=25> */
.L_x_111:
[----:B-1----:R-:W-:Y:S01]  /*5b20*/  SHF.R.U64 R6, R12, R25, R13 ;  /* 0x000000190c067219 */ /* 0x002fe2000000120d */
[----:B0-----:R-:W-:Y:S01]  /*5b30*/  VIADD R13, R24, 0xffffffff ;  /* 0xffffffff180d7836 */ /* 0x001fe20000000000 */
[----:B------:R-:W-:Y:S01]  /*5b40*/  SHF.L.U32 R9, R31, R26, RZ ;  /* 0x0000001a1f097219 */ /* 0x000fe200000006ff */
[----:B------:R-:W-:Y:S01]  /*5b50*/  @P4 IMAD R10, R11, R20, R8 ;  /* 0x000000140b0a4224 */ /* 0x000fe200078e0208 */
[----:B------:R-:W-:Y:S01]  /*5b60*/  LOP3.LUT R3, R22, R33, RZ, 0xc0, !PT ;  /* 0x0000002116037212 */ /* 0x000fe200078ec0ff */
[----:B------:R-:W-:Y:S01]  /*5b70*/  IMAD.MOV R12, RZ, RZ, -R6 ;  /* 0x000000ffff0c7224 */ /* 0x000fe200078e0a06 */
[----:B------:R-:W-:Y:S01]  /*5b80*/  LOP3.LUT R18, R18, R13, RZ, 0xc0, !PT ;  /* 0x0000000d12127212 */ /* 0x000fe200078ec0ff */
[----:B------:R-:W-:Y:S02]  /*5b90*/  IMAD.MOV.U32 R8, RZ, RZ, 0x1 ;  /* 0x00000001ff087424 */ /* 0x000fe400078e00ff */
[----:B------:R-:W-:Y:S02]  /*5ba0*/  IMAD R9, R9, R6, R3 ;  /* 0x0000000609097224 */ /* 0x000fe400078e0203 */
[----:B--2---:R-:W-:-:S02]  /*5bb0*/  IMAD R3, R12, R27, R23 ;  /* 0x0000001b0c037224 */ /* 0x004fc400078e0217 */
[----:B---3--:R-:W-:Y:S02]  /*5bc0*/  IMAD R6, R9, R30, R10 ;  /* 0x0000001e09067224 */ /* 0x008fe400078e020a */
[----:B------:R-:W-:Y:S01]  /*5bd0*/  IMAD R9, R3, R24, R18 ;  /* 0x0000001803097224 */ /* 0x000fe200078e0212 */
[----:B------:R-:W-:Y:S01]  /*5be0*/  PRMT R3, R8, 0x7610, R3 ;  /* 0x0000761008037816 */ /* 0x000fe20000000003 */
[----:B------:R-:W-:-:S03]  /*5bf0*/  IMAD.MOV.U32 R16, RZ, RZ, R21 ;  /* 0x000000ffff107224 */ /* 0x000fc600078e0015 */
[----:B------:R-:W-:Y:S02]  /*5c00*/  SEL R13, R9, R6, !P4 ;  /* 0x00000006090d7207 */ /* 0x000fe40006000000 */
[----:B------:R-:W-:-:S07]  /*5c10*/  SEL R6, R6, R9, !P4 ;  /* 0x0000000906067207 */ /* 0x000fce0006000000 */
.L_x_109:
[----:B------:R-:W-:-:S08]  /*5c20*/  NOP ;  /* 0x0000000000007918 */ /* 0x000fd00000000000 */
[----:B------:R-:W0:-:S00]  /*5c30*/  USETMAXREG.DEALLOC.CTAPOOL 0x28 ;  /* 0x00000028000079c8 */ /* 0x000e0000080e0500 */
[----:B0-----:R-:W-:-:S13]  /*5c40*/  ISETP.NE.AND P0, PT, R7, RZ, PT ;  /* 0x000000ff0700720c */ /* 0x001fda0003f05270 */
[----:B------:R-:W-:Y:S05]  /*5c50*/  @P0 EXIT ;  /* 0x000000000000094d */ /* 0x000fea0003800000 */
[----:B------:R-:W-:Y:S01]  /*5c60*/  LOP3.LUT P0, RZ, R3, 0xff, RZ, 0xc0, !PT ;  /* 0x000000ff03ff7812 */ /* 0x000fe2000780c0ff */
[----:B------:R-:W-:Y:S02]  /*5c70*/  IMAD.MOV.U32 R3, RZ, RZ, 0x1 ;  /* 0x00000001ff037424 */ /* 0x000fe400078e00ff */
[----:B------:R-:W-:-:S10]  /*5c80*/  IMAD.MOV.U32 R12, RZ, RZ, RZ ;  /* 0x000000ffff0c7224 */ /* 0x000fd400078e00ff */
[----:B------:R-:W-:Y:S05]  /*5c90*/  @!P0 BRA `(.L_x_112) ;  /* 0x0000000c00748947 */ /* 0x000fea0003800000 */
[----:B------:R-:W0:Y:S01]  /*5ca0*/  LDC R3, c[0x0][0x28c] ;  /* 0x0000a300ff037b82 */ /* 0x000e220000000800 */
[----:B------:R-:W-:Y:S01]  /*5cb0*/  ULDC UR5, c[0x0][0x658] ;  /* 0x0001960000057ab9 */ /* 0x000fe20000000800 */
[----:B------:R-:W-:Y:S01]  /*5cc0*/  UMOV UR11, 0xffffffff ;  /* 0xffffffff000b7882 */ /* 0x000fe20000000000 */
[----:B------:R-:W-:Y:S01]  /*5cd0*/  UMOV UR16, 0x1 ;  /* 0x0000000100107882 */ /* 0x000fe20000000000 */
[----:B------:R-:W-:Y:S01]  /*5ce0*/  USHF.L.U32 UR11, UR11, UR5, URZ ;  /* 0x000000050b0b7299 */ /* 0x000fe2000800063f */
[----:B------:R-:W-:Y:S01]  /*5cf0*/  BSSY B0, `(.L_x_112) ;  /* 0x00000d7000007945 */ /* 0x000fe20003800000 */
[----:B------:R-:W-:Y:S01]  /*5d00*/  ULDC UR9, c[0x0][0xc] ;  /* 0x0000030000097ab9 */ /* 0x000fe20000000800 */
[----:B------:R-:W-:Y:S01]  /*5d10*/  ULDC UR12, c[0x0][0x10] ;  /* 0x00000400000c7ab9 */ /* 0x000fe20000000800 */
[----:B------:R-:W1:Y:S01]  /*5d20*/  S2UR UR8, SR_CgaCtaId ;  /* 0x00000000000879c3 */ /* 0x000e620000008800 */
[----:B------:R-:W-:Y:S01]  /*5d30*/  ULOP3.LUT UR13, URZ, UR11, URZ, 0x33, !UPT ;  /* 0x0000000b3f0d7292 */ /* 0x000fe2000f8e333f */
[----:B------:R-:W-:Y:S01]  /*5d40*/  IMAD.MOV.U32 R14, RZ, RZ, 0x1 ;  /* 0x00000001ff0e7424 */ /* 0x000fe200078e00ff */
[----:B------:R-:W-:Y:S01]  /*5d50*/  LOP3.LUT R15, R2, 0x2, RZ, 0xfc, !PT ;  /* 0x00000002020f7812 */ /* 0x000fe200078efcff */
[----:B------:R-:W-:Y:S01]  /*5d60*/  IMAD.MOV.U32 R12, RZ, RZ, RZ ;  /* 0x000000ffff0c7224 */ /* 0x000fe200078e00ff */
[----:B------:R-:W-:Y:S01]  /*5d70*/  ULDC UR4, c[0x0][0x600] ;  /* 0x0001800000047ab9 */ /* 0x000fe20000000800 */
[----:B------:R-:W-:Y:S01]  /*5d80*/  UMOV UR15, 0x5 ;  /* 0x00000005000f7882 */ /* 0x000fe20000000000 */
[----:B------:R-:W-:-:S02]  /*5d90*/  UIADD3 UR4, UR4, -0x1, URZ ;  /* 0xffffffff04047890 */ /* 0x000fc4000fffe03f */
[----:B------:R-:W-:Y:S01]  /*5da0*/  USHF.L.U32 UR5, UR16, UR5, URZ ;  /* 0x0000000510057299 */ /* 0x000fe2000800063f */
[----:B------:R-:W-:Y:S01]  /*5db0*/  ULDC.64 UR28, c[0x0][0x198] ;  /* 0x00006600001c7ab9 */ /* 0x000fe20000000a00 */
[----:B0-----:R-:W-:-:S05]  /*5dc0*/  VIADD R3, R3, 0x3f ;  /* 0x0000003f03037836 */ /* 0x001fca0000000000 */
[----:B------:R-:W-:Y:S01]  /*5dd0*/  SHF.R.S32.HI R8, RZ, 0x1f, R3 ;  /* 0x0000001fff087819 */ /* 0x000fe20000011403 */
[----:B-1----:R-:W-:-:S03]  /*5de0*/  ULOP3.LUT UR10, UR8, 0x1, URZ, 0xc0, !UPT ;  /* 0x00000001080a7892 */ /* 0x002fc6000f8ec03f */
[----:B------:R-:W-:Y:S01]  /*5df0*/  LEA.HI R8, R8, R3, RZ, 0x6 ;  /* 0x0000000308087211 */ /* 0x000fe200078f30ff */
[----:B------:R-:W-:Y:S01]  /*5e00*/  USHF.R.U32.HI UR27, URZ, 0x1, UR8 ;  /* 0x000000013f1b7899 */ /* 0x000fe20008011608 */
[----:B------:R-:W-:Y:S01]  /*5e10*/  IMAD.MOV.U32 R3, RZ, RZ, 0x1 ;  /* 0x00000001ff037424 */ /* 0x000fe200078e00ff */
[----:B------:R-:W-:Y:S01]  /*5e20*/  USHF.L.U32 UR6, UR8, 0x5, URZ ;  /* 0x0000000508067899 */ /* 0x000fe2000800063f */
[----:B------:R-:W-:Y:S01]  /*5e30*/  SHF.R.S32.HI R11, RZ, 0x6, R8 ;  /* 0x00000006ff0b7819 */ /* 0x000fe20000011408 */
[----:B------:R-:W-:Y:S02]  /*5e40*/  USHF.L.U32 UR7, UR8, 0xb, URZ ;  /* 0x0000000b08077899 */ /* 0x000fe4000800063f */
[----:B------:R-:W-:Y:S02]  /*5e50*/  ULOP3.LUT UR8, UR8, 0xfffffffe, URZ, 0xc0, !UPT ;  /* 0xfffffffe08087892 */ /* 0x000fe4000f8ec03f */
[----:B------:R-:W-:Y:S01]  /*5e60*/  UISETP.GT.U32.AND UP0, UPT, UR10, 0xffff, UPT ;  /* 0x0000ffff0a00788c */ /* 0x000fe2000bf04070 */
[----:B------:R-:W-:Y:S01]  /*5e70*/  VIADD R10, R11, 0x1 ;  /* 0x000000010b0a7836 */ /* 0x000fe20000000000 */
[----:B------:R-:W-:-:S02]  /*5e80*/  USHF.L.U32 UR14, UR16, UR8, URZ ;  /* 0x00000008100e7299 */ /* 0x000fc4000800063f */
[----:B------:R-:W-:Y:S02]  /*5e90*/  ULOP3.LUT UR11, UR8, 0x1, URZ, 0xfc, !UPT ;  /* 0x00000001080b7892 */ /* 0x000fe4000f8efc3f */
[----:B------:R-:W-:Y:S02]  /*5ea0*/  UIMAD.WIDE.U32 UR8, UR9, UR12, URZ ;  /* 0x0000000c090872a5 */ /* 0x000fe4000f8e003f */
[----:B------:R-:W-:Y:S01]  /*5eb0*/  USEL UR10, UR10, 0xffff, !UP0 ;  /* 0x0000ffff0a0a7887 */ /* 0x000fe2000c000000 */
[----:B------:R-:W-:Y:S01]  /*5ec0*/  ULDC UR12, c[0x0][0x14] ;  /* 0x00000500000c7ab9 */ /* 0x000fe20000000800 */
[----:B------:R-:W-:Y:S02]  /*5ed0*/  USHF.L.U32 UR11, UR16, UR11, URZ ;  /* 0x0000000b100b7299 */ /* 0x000fe4000800063f */
[----:B------:R-:W-:Y:S02]  /*5ee0*/  UIMAD.WIDE.U32 UR24, UR8, UR12, URZ ;  /* 0x0000000c081872a5 */ /* 0x000fe4000f8e003f */
[----:B------:R-:W-:-:S02]  /*5ef0*/  UIMAD UR21, UR9, UR12, URZ ;  /* 0x0000000c091572a4 */ /* 0x000fc4000f8e023f */
[----:B------:R-:W-:Y:S02]  /*5f00*/  ULOP3.LUT UR10, UR10, 0xffff, URZ, 0xc0, !UPT ;  /* 0x0000ffff0a0a7892 */ /* 0x000fe4000f8ec03f */
[----:B------:R-:W-:Y:S02]  /*5f10*/  ULOP3.LUT UR6, UR6, 0x20, URZ, 0xc0, !UPT ;  /* 0x0000002006067892 */ /* 0x000fe4000f8ec03f */
[----:B------:R-:W-:Y:S02]  /*5f20*/  ULOP3.LUT UR7, UR7, 0x800, URZ, 0xc0, !UPT ;  /* 0x0000080007077892 */ /* 0x000fe4000f8ec03f */
[----:B------:R-:W-:Y:S02]  /*5f30*/  ULOP3.LUT UR14, UR14, UR11, URZ, 0xfc, !UPT ;  /* 0x0000000b0e0e7292 */ /* 0x000fe4000f8efc3f */
[----:B------:R-:W-:Y:S02]  /*5f40*/  UIADD3 UR21, UR25, UR21, URZ ;  /* 0x0000001519157290 */ /* 0x000fe4000fffe03f */
[----:B------:R-:W-:-:S12]  /*5f50*/  USHF.L.U32 UR15, UR15, UR10, URZ ;  /* 0x0000000a0f0f7299 */ /* 0x000fd8000800063f */
.L_x_123:
[----:B------:R-:W-:-:S03]  /*5f60*/  UMOV UR8, 0xffffffff ;  /* 0xffffffff00087882 */ /* 0x000fc60000000000 */
[----:B------:R-:W-:Y:S05]  /*5f70*/  BRA.DIV UR8, `(.L_x_113) ;  /* 0x0000001608a47947 */ /* 0x000fea000b800000 */
[----:B------:R-:W-:-:S13]  /*5f80*/  ELECT P0, URZ, PT ;  /* 0x00000000003f782f */ /* 0x000fda0003800000 */
.L_x_148:
[----:B------:R-:W0:Y:S01]  /*5f90*/  LDC R7, c[0x0][0x28c] ;  /* 0x0000a300ff077b82 */ /* 0x000e220000000800 */
[----:B------:R-:W-:Y:S01]  /*5fa0*/  BSSY B1, `(.L_x_114) ;  /* 0x000003b000017945 */ /* 0x000fe20003800000 */
[----:B0-----:R-:W-:-:S13]  /*5fb0*/  ISETP.LT.OR P0, PT, R7, 0x1, !P0 ;  /* 0x000000010700780c */ /* 0x001fda0004701670 */
[----:B------:R-:W-:Y:S05]  /*5fc0*/  @P0 BRA `(.L_x_115) ;  /* 0x0000000000e00947 */ /* 0x000fea0003800000 */
[----:B------:R-:W-:Y:S01]  /*5fd0*/  LEA R9, R6, UR27, 0x1 ;  /* 0x0000001b06097c11 */ /* 0x000fe2000f8e08ff */
[----:B------:R-:W-:Y:S01]  /*5fe0*/  IMAD.MOV.U32 R21, RZ, RZ, RZ ;  /* 0x000000ffff157224 */ /* 0x000fe200078e00ff */
[----:B------:R-:W-:Y:S01]  /*5ff0*/  LEA R17, R13, UR6, 0x6 ;  /* 0x000000060d117c11 */ /* 0x000fe2000f8e30ff */
[----:B------:R-:W-:Y:S02]  /*6000*/  IMAD.MOV.U32 R6, RZ, RZ, R10 ;  /* 0x000000ffff067224 */ /* 0x000fe400078e000a */
[----:B------:R-:W-:Y:S02]  /*6010*/  IMAD.MOV.U32 R7, RZ, RZ, R3 ;  /* 0x000000ffff077224 */ /* 0x000fe400078e0003 */
[----:B------:R-:W-:Y:S02]  /*6020*/  IMAD.MOV.U32 R8, RZ, RZ, R12 ;  /* 0x000000ffff087224 */ /* 0x000fe400078e000c */
[----:B------:R-:W-:-:S07]  /*6030*/  IMAD.SHL.U32 R19, R9, 0x40, RZ ;  /* 0x0000004009137824 */ /* 0x000fce00078e00ff */
.L_x_118:
[----:B------:R-:W0:Y:S01]  /*6040*/  S2R R18, SR_CgaCtaId ;  /* 0x0000000000127919 */ /* 0x000e220000008800 */
[----:B------:R-:W-:Y:S02]  /*6050*/  MOV R9, 0x400 ;  /* 0x0000040000097802 */ /* 0x000fe40000000f00 */
[----:B------:R-:W-:-:S13]  /*6060*/  LOP3.LUT P1, RZ, R0, 0x7f, RZ, 0xc0, !PT ;  /* 0x0000007f00ff7812 */ /* 0x000fda000782c0ff */
[----:B------:R-:W1:Y:S01]  /*6070*/  @!P1 LDC R13, c[0x0][0x500] ;  /* 0x00014000ff0d9b82 */ /* 0x000e620000000800 */
[----:B0-----:R-:W-:Y:S02]  /*6080*/  LEA R20, R18, R9, 0x18 ;  /* 0x0000000912147211 */ /* 0x001fe400078ec0ff */
[----:B------:R-:W-:-:S03]  /*6090*/  SHF.L.U32 R9, R7, 0x1f, RZ ;  /* 0x0000001f07097819 */ /* 0x000fc600000006ff */
[----:B------:R-:W-:-:S04]  /*60a0*/  IMAD R18, R8, 0x8, R20 ;  /* 0x0000000808127824 */ /* 0x000fc800078e0214 */
[----:B------:R-:W0:Y:S02]  /*60b0*/  SYNCS.PHASECHK.TRANS64.TRYWAIT P0, [R18+URZ+0x90], R9 ;  /* 0x00009009120075a7 */ /* 0x000e24000800017f */
[----:B01----:R-:W-:Y:S05]  /*60c0*/  @!P0 BRA `(.L_x_116) ;  /* 0x0000001400708947 */ /* 0x003fea0003800000 */
.L_x_149:
[----:B0-----:R-:W-:Y:S01]  /*60d0*/  PRMT R9, R15, 0x9910, RZ ;  /* 0x000099100f097816 */ /* 0x001fe200000000ff */
[----:B------:R0:W-:Y:S03]  /*60e0*/  @!P1 SYNCS.ARRIVE.TRANS64 RZ, [R18+URZ], R13 ;  /* 0x0000000d12ff99a7 */ /* 0x0001e6000800003f */
[----:B------:R-:W-:-:S13]  /*60f0*/  ISETP.NE.AND P0, PT, R9, 0x2, PT ;  /* 0x000000020900780c */ /* 0x000fda0003f05270 */
[----:B0-----:R-:W-:Y:S05]  /*6100*/  @P0 BRA `(.L_x_117) ;  /* 0x0000000000040947 */ /* 0x001fea0003800000 */
[----:B------:R-:W-:Y:S01]  /*6110*/  BPT.TRAP 0x1 ;  /* 0x000000040000795c */ /* 0x000fe20000300000 */
.L_x_117:
[----:B------:R-:W-:Y:S01]  /*6120*/  LEA R9, R8, UR27, 0x1 ;  /* 0x0000001b08097c11 */ /* 0x000fe2000f8e08ff */
[----:B------:R-:W-:Y:S01]  /*6130*/  VIADD R6, R6, 0xffffffff ;  /* 0xffffffff06067836 */ /* 0x000fe20000000000 */
[----:B------:R-:W-:Y:S01]  /*6140*/  R2UR UR11, R8 ;  /* 0x00000000080b72ca */ /* 0x000fe200000e0000 */
[----:B------:R-:W-:Y:S01]  /*6150*/  UIADD3 UR16, UP0, UR28, 0xf0, URZ ;  /* 0x000000f01c107890 */ /* 0x000fe2000ff1e03f */
[----:B------:R-:W-:Y:S01]  /*6160*/  R2UR UR22, R20 ;  /* 0x00000000141672ca */ /* 0x000fe200000e0000 */
[----:B------:R-:W-:Y:S01]  /*6170*/  IMAD.U32 R9, R9, 0x1000, R20 ;  /* 0x0000100009097824 */ /* 0x000fe200078e0014 */
[----:B------:R-:W-:Y:S01]  /*6180*/  R2UR UR23, R19 ;  /* 0x00000000131772ca */ /* 0x000fe200000e0000 */
[----:B------:R-:W-:Y:S01]  /*6190*/  UIADD3 UR32, UP1, UR28, 0x1f0, URZ ;  /* 0x000001f01c207890 */ /* 0x000fe2000ff3e03f */
[----:B------:R-:W-:Y:S01]  /*61a0*/  R2UR UR9, R18 ;  /* 0x00000000120972ca */ /* 0x000fe200000e0000 */
[----:B------:R-:W-:Y:S01]  /*61b0*/  UIADD3.X UR17, URZ, UR29, URZ, UP0, !UPT ;  /* 0x0000001d3f117290 */ /* 0x000fe200087fe43f */
[----:B------:R-:W-:Y:S01]  /*61c0*/  R2UR UR8, R9 ;  /* 0x00000000090872ca */ /* 0x000fe200000e0000 */
[----:B------:R-:W-:Y:S01]  /*61d0*/  UPRMT UR20, URZ, 0x5410, UR15 ;  /* 0x000054103f147896 */ /* 0x000fe2000800000f */
[----:B------:R-:W-:Y:S01]  /*61e0*/  R2UR UR10, R21 ;  /* 0x00000000150a72ca */ /* 0x000fe200000e0000 */
[----:B------:R-:W-:Y:S01]  /*61f0*/  VIADD R8, R8, 0x1 ;  /* 0x0000000108087836 */ /* 0x000fe20000000000 */
[----:B------:R-:W-:Y:S01]  /*6200*/  R2UR UR12, R16 ;  /* 0x00000000100c72ca */ /* 0x000fe200000e0000 */
[----:B------:R-:W-:Y:S01]  /*6210*/  ULEA UR11, UR11, UR7, 0xc ;  /* 0x000000070b0b7291 */ /* 0x000fe2000f8e603f */
[----:B------:R-:W-:Y:S01]  /*6220*/  R2UR UR26, R17 ;  /* 0x00000000111a72ca */ /* 0x000fe200000e0000 */
[----:B------:R-:W-:Y:S01]  /*6230*/  UPRMT UR30, URZ, 0x5410, UR14 ;  /* 0x000054103f1e7896 */ /* 0x000fe2000800000e */
[----:B------:R-:W-:Y:S01]  /*6240*/  ISETP.GT.AND P1, PT, R6, 0x1, PT ;  /* 0x000000010600780c */ /* 0x000fe20003f24270 */
[----:B------:R-:W-:Y:S01]  /*6250*/  UIADD3 UR22, UR22, 0x24200, UR11 ;  /* 0x0002420016167890 */ /* 0x000fe2000fffe00b */
[----:B------:R-:W-:Y:S01]  /*6260*/  ISETP.NE.AND P0, PT, R8, 0x12, PT ;  /* 0x000000120800780c */ /* 0x000fe20003f05270 */
[----:B------:R-:W-:Y:S01]  /*6270*/  UIADD3.X UR33, URZ, UR29, URZ, UP1, !UPT ;  /* 0x0000001d3f217290 */ /* 0x000fe20008ffe43f */
[----:B------:R-:W-:Y:S01]  /*6280*/  VIADD R21, R21, 0x40 ;  /* 0x0000004015157836 */ /* 0x000fe20000000000 */
[----:B------:R-:W-:Y:S01]  /*6290*/  UIADD3 UR8, UR8, 0x200, URZ ;  /* 0x0000020008087890 */ /* 0x000fe2000fffe03f */
[----:B------:R-:W-:Y:S01]  /*62a0*/  SEL R18, RZ, 0x1, P0 ;  /* 0x00000001ff127807 */ /* 0x000fe20000000000 */
[----:B------:R-:W-:Y:S01]  /*62b0*/  UMOV UR18, 0x0 ;  /* 0x0000000000127882 */ /* 0x000fe20000000000 */
[----:B------:R-:W-:Y:S01]  /*62c0*/  UMOV UR19, 0x10000000 ;  /* 0x1000000000137882 */ /* 0x000fe20000000000 */
[----:B------:R-:W-:Y:S01]  /*62d0*/  UMOV UR11, UR23 ;  /* 0x00000017000b7c82 */ /* 0x000fe20008000000 */
[----:B------:R-:W-:-:S02]  /*62e0*/  LOP3.LUT R7, R7, R18, RZ, 0x3c, !PT ;  /* 0x0000001207077212 */ /* 0x000fc400078e3cff */
[----:B------:R-:W-:Y:S02]  /*62f0*/  SEL R8, R8, RZ, P0 ;  /* 0x000000ff08087207 */ /* 0x000fe40000000000 */
[----:B------:R0:W-:Y:S02]  /*6300*/  UTMALDG.3D.MULTICAST [UR8], [UR16], UR20, desc[UR18] ;  /* 0x00001208100073b4 */ /* 0x0001e40008011814 */
[----:B0-----:R-:W-:Y:S01]  /*6310*/  UMOV UR8, UR22 ;  /* 0x0000001600087c82 */ /* 0x001fe20008000000 */
[----:B------:R-:W-:Y:S02]  /*6320*/  UMOV UR11, UR26 ;  /* 0x0000001a000b7c82 */ /* 0x000fe40008000000 */
[----:B------:R0:W-:Y:S02]  /*6330*/  UTMALDG.3D.MULTICAST [UR8], [UR32], UR30, desc[UR18] ;  /* 0x00001208200073b4 */ /* 0x0001e4000801181e */
[----:B0-----:R-:W-:Y:S05]  /*6340*/  @P1 BRA `(.L_x_118) ;  /* 0xfffffffc003c1947 */ /* 0x001fea000383ffff */
.L_x_115:
[----:B------:R-:W-:Y:S05]  /*6350*/  BSYNC B1 ;  /* 0x0000000000017941 */ /* 0x000fea0003800000 */
.L_x_114:
[----:B------:R-:W-:Y:S01]  /*6360*/  LOP3.LUT P1, RZ, R14, 0xff, RZ, 0xc0, !PT ;  /* 0x000000ff0eff7812 */ /* 0x000fe2000782c0ff */
[C---:B------:R-:W-:Y:S01]  /*6370*/  IMAD.IADD R9, R11.reuse, 0x1, R12 ;  /* 0x000000010b097824 */ /* 0x040fe200078e020c */
[----:B------:R-:W-:Y:S01]  /*6380*/  ULDC.64 UR8, c[0x0][0x650] ;  /* 0x0001940000087ab9 */ /* 0x000fe20000000a00 */
[----:B------:R-:W-:Y:S01]  /*6390*/  ISETP.GE.U32.AND P2, PT, R11, 0x12, PT ;  /* 0x000000120b00780c */ /* 0x000fe20003f46070 */
[----:B------:R-:W-:Y:S01]  /*63a0*/  BSSY B1, `(.L_x_119) ;  /* 0x0000069000017945 */ /* 0x000fe20003800000 */
[----:B------:R-:W-:Y:S01]  /*63b0*/  IMAD.MOV.U32 R13, RZ, RZ, -0x1 ;  /* 0xffffffffff0d7424 */ /* 0x000fe200078e00ff */
[----:B------:R-:W-:Y:S01]  /*63c0*/  ISETP.GT.U32.AND P0, PT, R9, 0x11, PT ;  /* 0x000000110900780c */ /* 0x000fe20003f04070 */
[----:B------:R-:W-:Y:S01]  /*63d0*/  IMAD.MOV.U32 R16, RZ, RZ, -0x1 ;  /* 0xffffffffff107424 */ /* 0x000fe200078e00ff */
[----:B------:R-:W-:Y:S02]  /*63e0*/  PRMT R14, RZ, 0x7610, R14 ;  /* 0x00007610ff0e7816 */ /* 0x000fe4000000000e */
[----:B------:R-:W-:-:S03]  /*63f0*/  ISETP.LT.U32.AND P0, PT, R11, 0x12, P0 ;  /* 0x000000120b00780c */ /* 0x000fc60000701070 */
[----:B------:R-:W0:Y:S01]  /*6400*/  @P1 S2R R7, SR_CgaCtaId ;  /* 0x0000000000071919 */ /* 0x000e220000008800 */
[----:B------:R-:W-:-:S04]  /*6410*/  @P1 MOV R6, 0x400 ;  /* 0x0000040000061802 */ /* 0x000fc80000000f00 */
[----:B0-----:R-:W-:Y:S01]  /*6420*/  @P1 LEA R8, R7, R6, 0x18 ;  /* 0x0000000607081211 */ /* 0x001fe200078ec0ff */
[----:B------:R-:W-:Y:S01]  /*6430*/  IMAD.WIDE.U32 R6, R9, 0x38e38e39, RZ ;  /* 0x38e38e3909067825 */ /* 0x000fe200078e00ff */
[----:B------:R-:W-:Y:S02]  /*6440*/  SEL R6, RZ, 0x1, !P0 ;  /* 0x00000001ff067807 */ /* 0x000fe40004000000 */
[----:B------:R0:W-:Y:S01]  /*6450*/  @P1 SYNCS.ARRIVE.TRANS64.A1T0 RZ, [R8+URZ+0x138], RZ ;  /* 0x000138ff08ff19a7 */ /* 0x0001e2000810003f */
[----:B------:R-:W-:Y:S02]  /*6460*/  IADD3 R4, P1, R4, UR24, RZ ;  /* 0x0000001804047c10 */ /* 0x000fe4000ff3e0ff */
[----:B------:R-:W-:Y:S01]  /*6470*/  LOP3.LUT R3, R3, R6, RZ, 0x3c, !PT ;  /* 0x0000000603037212 */ /* 0x000fe200078e3cff */
[----:B------:R-:W-:Y:S01]  /*6480*/  IMAD.MOV.U32 R6, RZ, RZ, -0x1 ;  /* 0xffffffffff067424 */ /* 0x000fe200078e00ff */
[----:B------:R-:W-:Y:S02]  /*6490*/  IADD3.X R5, R5, UR21, RZ, P1, !PT ;  /* 0x0000001505057c10 */ /* 0x000fe40008ffe4ff */
[----:B------:R-:W-:-:S02]  /*64a0*/  ISETP.GE.U32.AND P0, PT, R4, UR8, PT ;  /* 0x0000000804007c0c */ /* 0x000fc4000bf06070 */
[----:B0-----:R-:W-:Y:S02]  /*64b0*/  SHF.R.U32.HI R8, RZ, 0x2, R7 ;  /* 0x00000002ff087819 */ /* 0x001fe40000011607 */
[----:B------:R-:W-:Y:S02]  /*64c0*/  ISETP.GE.U32.AND.EX P0, PT, R5, UR9, PT, P0 ;  /* 0x0000000905007c0c */ /* 0x000fe4000bf06100 */
[----:B------:R-:W-:Y:S01]  /*64d0*/  @P2 LOP3.LUT R3, R3, 0x1, R8, 0x78, !PT ;  /* 0x0000000103032812 */ /* 0x000fe200078e7808 */
[----:B------:R-:W-:Y:S01]  /*64e0*/  IMAD R12, R8, -0x12, R9 ;  /* 0xffffffee080c7824 */ /* 0x000fe200078e0209 */
[----:B------:R-:W-:-:S09]  /*64f0*/  PRMT R7, RZ, 0x7610, R7 ;  /* 0x00007610ff077816 */ /* 0x000fd20000000007 */
[----:B------:R-:W-:Y:S05]  /*6500*/  @P0 BRA `(.L_x_120) ;  /* 0x0000000400480947 */ /* 0x000fea0003800000 */
[----:B------:R-:W0:Y:S01]  /*6510*/  S2R R17, SR_CTAID.X ;  /* 0x0000000000117919 */ /* 0x000e220000002500 */
[----:B------:R-:W-:Y:S01]  /*6520*/  ULDC.64 UR8, c[0x0][0x628] ;  /* 0x00018a0000087ab9 */ /* 0x000fe20000000a00 */
[----:B------:R-:W1:Y:S01]  /*6530*/  LDC R18, c[0x0][0x144] ;  /* 0x00005100ff127b82 */ /* 0x000e620000000800 */
[----:B------:R-:W-:Y:S01]  /*6540*/  ISETP.NE.U32.AND P0, PT, RZ, UR8, PT ;  /* 0x00000008ff007c0c */ /* 0x000fe2000bf05070 */
[----:B------:R-:W2:Y:S01]  /*6550*/  S2R R13, SR_CTAID.Y ;  /* 0x00000000000d7919 */ /* 0x000ea20000002600 */
[----:B------:R-:W-:Y:S01]  /*6560*/  ULDC UR10, c[0x0][0x150] ;  /* 0x00005400000a7ab9 */ /* 0x000fe20000000800 */
[----:B------:R-:W-:Y:S01]  /*6570*/  ULDC UR11, c[0x0][0x630] ;  /* 0x00018c00000b7ab9 */ /* 0x000fe20000000800 */
[----:B------:R-:W-:Y:S01]  /*6580*/  ISETP.NE.AND.EX P0, PT, RZ, UR9, PT, P0 ;  /* 0x00000009ff007c0c */ /* 0x000fe2000bf05300 */
[----:B------:R-:W-:Y:S01]  /*6590*/  IMAD.MOV.U32 R6, RZ, RZ, R4 ;  /* 0x000000ffff067224 */ /* 0x000fe200078e0004 */
[----:B0-----:R-:W-:-:S05]  /*65a0*/  I2FP.F32.U32 R7, R17 ;  /* 0x0000001100077245 */ /* 0x001fca0000201000 */
[----:B------:R-:W-:Y:S01]  /*65b0*/  FMUL R20, R7, UR10 ;  /* 0x0000000a07147c20 */ /* 0x000fe20008400000 */
[----:B------:R-:W-:-:S05]  /*65c0*/  IMAD.MOV.U32 R7, RZ, RZ, R5 ;  /* 0x000000ffff077224 */ /* 0x000fca00078e0005 */
[----:B--2---:R-:W-:Y:S05]  /*65d0*/  @!P0 BRA `(.L_x_121) ;  /* 0x0000000000288947 */ /* 0x004fea0003800000 */
[----:B------:R-:W-:Y:S02]  /*65e0*/  ULDC UR10, c[0x0][0x634] ;  /* 0x00018d00000a7ab9 */ /* 0x000fe40000000800 */
[----:B------:R-:W-:-:S05]  /*65f0*/  IADD3 R7, P0, R4, UR10, RZ ;  /* 0x0000000a04077c10 */ /* 0x000fca000ff1e0ff */
[----:B------:R-:W-:-:S04]  /*6600*/  IMAD.X R19, RZ, RZ, R5, P0 ;  /* 0x000000ffff137224 */ /* 0x000fc800000e0605 */
[----:B------:R-:W-:-:S04]  /*6610*/  IMAD.WIDE.U32 R8, R19, UR8, RZ ;  /* 0x0000000813087c25 */ /* 0x000fc8000f8e00ff */
[----:B------:R-:W-:-:S04]  /*6620*/  IMAD.WIDE.U32 R8, P0, R7, UR9, R8 ;  /* 0x0000000907087c25 */ /* 0x000fc8000f800008 */
[----:B------:R-:W-:-:S04]  /*6630*/  IMAD.WIDE.U32 R6, R7, UR8, RZ ;  /* 0x0000000807067c25 */ /* 0x000fc8000f8e00ff */
[----:B------:R-:W-:Y:S01]  /*6640*/  IMAD.MOV.U32 R6, RZ, RZ, R9 ;  /* 0x000000ffff067224 */ /* 0x000fe200078e0009 */
[----:B------:R-:W-:Y:S01]  /*6650*/  IADD3 RZ, P1, R7, R8, RZ ;  /* 0x0000000807ff7210 */ /* 0x000fe20007f3e0ff */
[----:B------:R-:W-:-:S04]  /*6660*/  IMAD.X R7, RZ, RZ, RZ, P0 ;  /* 0x000000ffff077224 */ /* 0x000fc800000e06ff */
[----:B------:R-:W-:-:S08]  /*6670*/  IMAD.WIDE.U32.X R6, R19, UR9, R6, P1 ;  /* 0x0000000913067c25 */ /* 0x000fd000088e0406 */
.L_x_121:
[--C-:B------:R-:W-:Y:S01]  /*6680*/  SHF.R.U64 R16, R6, UR11, R7.reuse ;  /* 0x0000000b06107c19 */ /* 0x100fe20008001207 */
[----:B------:R-:W0:Y:S01]  /*6690*/  F2I.U32.TRUNC.NTZ R20, R20 ;  /* 0x0000001400147305 */ /* 0x000e22000020f000 */
[----:B------:R-:W-:Y:S01]  /*66a0*/  SHF.R.U32.HI R6, RZ, UR11, R7 ;  /* 0x0000000bff067c19 */ /* 0x000fe20008011607 */
[----:B------:R-:W-:Y:S01]  /*66b0*/  ULDC.64 UR8, c[0x0][0x620] ;  /* 0x0001880000087ab9 */ /* 0x000fe20000000a00 */
[----:B------:R-:W-:Y:S01]  /*66c0*/  IADD3 R9, P0, RZ, -R16, RZ ;  /* 0x80000010ff097210 */ /* 0x000fe20007f1e0ff */
[----:B------:R-:W-:-:S04]  /*66d0*/  ULDC.64 UR10, c[0x0][0x640] ;  /* 0x00019000000a7ab9 */ /* 0x000fc80000000a00 */
[----:B------:R-:W-:Y:S01]  /*66e0*/  IMAD.X R6, RZ, RZ, ~R6, P0 ;  /* 0x000000ffff067224 */ /* 0x000fe200000e0e06 */
[----:B------:R-:W-:-:S03]  /*66f0*/  ISETP.NE.U32.AND P0, PT, RZ, UR10, PT ;  /* 0x0000000aff007c0c */ /* 0x000fc6000bf05070 */
[----:B------:R-:W-:Y:S01]  /*6700*/  IMAD R8, R6, UR8, RZ ;  /* 0x0000000806087c24 */ /* 0x000fe2000f8e02ff */
[----:B------:R-:W-:Y:S01]  /*6710*/  ISETP.NE.AND.EX P0, PT, RZ, UR11, PT, P0 ;  /* 0x0000000bff007c0c */ /* 0x000fe2000bf05300 */
[----:B------:R-:W-:Y:S01]  /*6720*/  IMAD.WIDE.U32 R6, R9, UR8, R4 ;  /* 0x0000000809067c25 */ /* 0x000fe2000f8e0004 */
[----:B------:R-:W-:-:S03]  /*6730*/  ULDC UR8, c[0x0][0x618] ;  /* 0x0001860000087ab9 */ /* 0x000fc60000000800 */
[----:B------:R-:W-:Y:S01]  /*6740*/  IMAD R9, R9, UR9, R8 ;  /* 0x0000000909097c24 */ /* 0x000fe2000f8e0208 */
[----:B------:R-:W-:Y:S01]  /*6750*/  ULDC UR9, c[0x0][0x154] ;  /* 0x0000550000097ab9 */ /* 0x000fe20000000800 */
[----:B0-----:R-:W-:Y:S02]  /*6760*/  IMAD.MOV R8, RZ, RZ, -R20 ;  /* 0x000000ffff087224 */ /* 0x001fe400078e0a14 */
[----:B------:R-:W-:Y:S01]  /*6770*/  IMAD.IADD R7, R7, 0x1, R9 ;  /* 0x0000000107077824 */ /* 0x000fe200078e0209 */
[----:B------:R-:W0:Y:S01]  /*6780*/  LDC R20, c[0x0][0x148] ;  /* 0x00005200ff147b82 */ /* 0x000e220000000800 */
[----:B-1----:R-:W-:Y:S01]  /*6790*/  IMAD R17, R18, R8, R17 ;  /* 0x0000000812117224 */ /* 0x002fe200078e0211 */
[----:B------:R-:W-:Y:S02]  /*67a0*/  I2FP.F32.U32 R8, R13 ;  /* 0x0000000d00087245 */ /* 0x000fe40000201000 */
[--C-:B------:R-:W-:Y:S02]  /*67b0*/  SHF.R.U64 R18, R6, UR8, R7.reuse ;  /* 0x0000000806127c19 */ /* 0x100fe40008001207 */
[----:B------:R-:W-:Y:S01]  /*67c0*/  SHF.R.U32.HI R7, RZ, UR8, R7 ;  /* 0x00000008ff077c19 */ /* 0x000fe20008011607 */
[----:B------:R-:W-:Y:S01]  /*67d0*/  FMUL R8, R8, UR9 ;  /* 0x0000000908087c20 */ /* 0x000fe20008400000 */
[----:B------:R-:W-:-:S02]  /*67e0*/  ULDC UR8, c[0x0][0x608] ;  /* 0x0001820000087ab9 */ /* 0x000fc40000000800 */
[--C-:B------:R-:W-:Y:S01]  /*67f0*/  SHF.R.U64 R22, R18, UR8, R7.reuse ;  /* 0x0000000812167c19 */ /* 0x100fe20008001207 */
[----:B------:R1:W2:Y:S01]  /*6800*/  F2I.U32.TRUNC.NTZ R23, R8 ;  /* 0x0000000800177305 */ /* 0x0002a2000020f000 */
[----:B------:R-:W-:Y:S01]  /*6810*/  SHF.R.U32.HI R7, RZ, UR8, R7 ;  /* 0x00000008ff077c19 */ /* 0x000fe20008011607 */
[----:B------:R-:W-:-:S03]  /*6820*/  ULDC UR8, c[0x0][0x658] ;  /* 0x0001960000087ab9 */ /* 0x000fc60000000800 */
[--C-:B------:R-:W-:Y:S02]  /*6830*/  SHF.R.U64 R19, R22, UR8, R7.reuse ;  /* 0x0000000816137c19 */ /* 0x100fe40008001207 */
[----:B------:R-:W-:-:S03]  /*6840*/  SHF.R.U32.HI R21, RZ, UR8, R7 ;  /* 0x00000008ff157c19 */ /* 0x000fc60008011607 */
[----:B------:R-:W-:Y:S02]  /*6850*/  IMAD.MOV.U32 R6, RZ, RZ, R19 ;  /* 0x000000ffff067224 */ /* 0x000fe400078e0013 */
[----:B------:R-:W-:Y:S01]  /*6860*/  IMAD.MOV.U32 R7, RZ, RZ, R21 ;  /* 0x000000ffff077224 */ /* 0x000fe200078e0015 */
[----:B-1----:R-:W-:Y:S06]  /*6870*/  @!P0 BRA `(.L_x_122) ;  /* 0x0000000000288947 */ /* 0x002fec0003800000 */
        /* <DEDUP_REMOVED lines=10> */
.L_x_122:
[----:B------:R-:W-:Y:S01]  /*6920*/  ULDC UR8, c[0x0][0x648] ;  /* 0x0001920000087ab9 */ /* 0x000fe20000000800 */
[----:B--2---:R-:W-:Y:S01]  /*6930*/  IMAD.MOV R23, RZ, RZ, -R23 ;  /* 0x000000ffff177224 */ /* 0x004fe200078e0a17 */
[----:B------:R-:W-:Y:S01]  /*6940*/  SHF.R.U64 R7, R6, UR8, R7 ;  /* 0x0000000806077c19 */ /* 0x000fe20008001207 */
[----:B------:R-:W-:Y:S01]  /*6950*/  ULDC UR8, c[0x0][0x638] ;  /* 0x00018e0000087ab9 */ /* 0x000fe20000000800 */
[----:B------:R-:W-:Y:S01]  /*6960*/  LOP3.LUT R6, R22, UR13, RZ, 0xc0, !PT ;  /* 0x0000000d16067c12 */ /* 0x000fe2000f8ec0ff */
[----:B0-----:R-:W-:Y:S01]  /*6970*/  @P4 IMAD R17, R20, R23, R13 ;  /* 0x0000001714114224 */ /* 0x001fe200078e020d */
[----:B------:R-:W-:Y:S01]  /*6980*/  LOP3.LUT R18, R18, UR4, RZ, 0xc0, !PT ;  /* 0x0000000412127c12 */ /* 0x000fe2000f8ec0ff */
[----:B------:R-:W-:Y:S01]  /*6990*/  IMAD.MOV R8, RZ, RZ, -R7 ;  /* 0x000000ffff087224 */ /* 0x000fe200078e0a07 */
[----:B------:R-:W-:Y:S01]  /*69a0*/  ULDC UR9, c[0x0][0x610] ;  /* 0x0001840000097ab9 */ /* 0x000fe20000000800 */
[----:B------:R-:W-:Y:S02]  /*69b0*/  IMAD R6, R7, UR5, R6 ;  /* 0x0000000507067c24 */ /* 0x000fe4000f8e0206 */
[----:B------:R-:W-:Y:S01]  /*69c0*/  IMAD R19, R8, UR8, R19 ;  /* 0x0000000808137c24 */ /* 0x000fe2000f8e0213 */
[----:B------:R-:W-:Y:S01]  /*69d0*/  ULDC UR8, c[0x0][0x600] ;  /* 0x0001800000087ab9 */ /* 0x000fe20000000800 */
[----:B------:R-:W-:-:S02]  /*69e0*/  IMAD R17, R6, UR9, R17 ;  /* 0x0000000906117c24 */ /* 0x000fc4000f8e0211 */
[----:B------:R-:W-:Y:S02]  /*69f0*/  IMAD R6, R19, UR8, R18 ;  /* 0x0000000813067c24 */ /* 0x000fe4000f8e0212 */
[----:B------:R-:W-:-:S03]  /*6a00*/  IMAD.MOV.U32 R7, RZ, RZ, 0x1 ;  /* 0x00000001ff077424 */ /* 0x000fc600078e00ff */
[----:B------:R-:W-:Y:S02]  /*6a10*/  SEL R13, R6, R17, !P4 ;  /* 0x00000011060d7207 */ /* 0x000fe40006000000 */
[----:B------:R-:W-:-:S07]  /*6a20*/  SEL R6, R17, R6, !P4 ;  /* 0x0000000611067207 */ /* 0x000fce0006000000 */
.L_x_120:
[----:B------:R-:W-:Y:S05]  /*6a30*/  BSYNC B1 ;  /* 0x0000000000017941 */ /* 0x000fea0003800000 */
.L_x_119:
[----:B------:R-:W-:-:S13]  /*6a40*/  LOP3.LUT P0, RZ, R7, 0xff, RZ, 0xc0, !PT ;  /* 0x000000ff07ff7812 */ /* 0x000fda000780c0ff */
[----:B------:R-:W-:Y:S05]  /*6a50*/  @P0 BRA `(.L_x_123) ;  /* 0xfffffff400400947 */ /* 0x000fea000383ffff */
[----:B------:R-:W-:Y:S05]  /*6a60*/  BSYNC B0 ;  /* 0x0000000000007941 */ /* 0x000fea0003800000 */
.L_x_112:
[----:B------:R-:W-:-:S03]  /*6a70*/  UMOV UR8, 0xffffffff ;  /* 0xffffffff00087882 */ /* 0x000fc60000000000 */
[----:B------:R-:W-:Y:S05]  /*6a80*/  BRA.DIV UR8, `(.L_x_124) ;  /* 0x0000000e08147947 */ /* 0x000fea000b800000 */
[----:B------:R-:W-:-:S13]  /*6a90*/  ELECT P0, URZ, PT ;  /* 0x00000000003f782f */ /* 0x000fda0003800000 */
.L_x_152:
[----:B------:R-:W-:Y:S04]  /*6aa0*/  BSSY B0, `(.L_x_125) ;  /* 0x00000a9000007945 */ /* 0x000fe80003800000 */
[----:B------:R-:W-:Y:S05]  /*6ab0*/  @!P0 BRA `(.L_x_126) ;  /* 0x00000008009c8947 */ /* 0x000fea0003800000 */
[----:B------:R-:W-:-:S04]  /*6ac0*/  LOP3.LUT R2, R2, 0x2, RZ, 0xfc, !PT ;  /* 0x0000000202027812 */ /* 0x000fc800078efcff */
[----:B------:R-:W-:-:S13]  /*6ad0*/  ISETP.NE.AND P0, PT, R2, 0x3, PT ;  /* 0x000000030200780c */ /* 0x000fda0003f05270 */
[----:B------:R-:W-:Y:S05]  /*6ae0*/  @!P0 BRA `(.L_x_127) ;  /* 0x0000000000048947 */ /* 0x000fea0003800000 */
[----:B------:R-:W-:Y:S01]  /*6af0*/  BPT.TRAP 0x1 ;  /* 0x000000040000795c */ /* 0x000fe20000300000 */
.L_x_127:
[----:B------:R-:W0:Y:S01]  /*6b00*/  S2R R5, SR_CgaCtaId ;  /* 0x0000000000057919 */ /* 0x000e220000008800 */
[----:B------:R-:W-:Y:S02]  /*6b10*/  MOV R0, 0x400 ;  /* 0x0000040000007802 */ /* 0x000fe40000000f00 */
[----:B------:R-:W-:Y:S02]  /*6b20*/  SHF.L.U32 R2, R3, 0x1f, RZ ;  /* 0x0000001f03027819 */ /* 0x000fe400000006ff */
[----:B0-----:R-:W-:-:S05]  /*6b30*/  LEA R5, R5, R0, 0x18 ;  /* 0x0000000005057211 */ /* 0x001fca00078ec0ff */
[----:B------:R-:W-:-:S04]  /*6b40*/  VIADD R5, R5, 0x90 ;  /* 0x0000009005057836 */ /* 0x000fc80000000000 */
[C---:B------:R-:W-:Y:S02]  /*6b50*/  IMAD R7, R12.reuse, 0x8, R5 ;  /* 0x000000080c077824 */ /* 0x040fe400078e0205 */
[----:B------:R-:W-:Y:S02]  /*6b60*/  VIADD R12, R12, 0x1 ;  /* 0x000000010c0c7836 */ /* 0x000fe40000000000 */
[----:B------:R-:W0:Y:S03]  /*6b70*/  SYNCS.PHASECHK.TRANS64.TRYWAIT P0, [R7+URZ], R2 ;  /* 0x00000002070075a7 */ /* 0x000e26000800017f */
[----:B------:R-:W-:-:S04]  /*6b80*/  ISETP.NE.AND P1, PT, R12, 0x12, PT ;  /* 0x000000120c00780c */ /* 0x000fc80003f25270 */
[----:B------:R-:W-:Y:S02]  /*6b90*/  SEL R0, RZ, 0x1, P1 ;  /* 0x00000001ff007807 */ /* 0x000fe40000800000 */
[----:B------:R-:W-:Y:S02]  /*6ba0*/  SEL R12, R12, RZ, P1 ;  /* 0x000000ff0c0c7207 */ /* 0x000fe40000800000 */
[----:B------:R-:W-:-:S03]  /*6bb0*/  LOP3.LUT R9, R3, R0, RZ, 0x3c, !PT ;  /* 0x0000000003097212 */ /* 0x000fc600078e3cff */
[----:B------:R-:W-:Y:S01]  /*6bc0*/  IMAD R6, R12, 0x8, R5 ;  /* 0x000000080c067824 */ /* 0x000fe200078e0205 */
[----:B------:R-:W-:Y:S01]  /*6bd0*/  SHF.L.U32 R3, R9, 0x1f, RZ ;  /* 0x0000001f09037819 */ /* 0x000fe200000006ff */
[----:B0-----:R-:W-:Y:S06]  /*6be0*/  @!P0 BRA `(.L_x_128) ;  /* 0x0000000800dc8947 */ /* 0x001fec0003800000 */
.L_x_153:
[----:B------:R-:W1:Y:S01]  /*6bf0*/  SYNCS.PHASECHK.TRANS64.TRYWAIT P0, [R6+URZ], R3 ;  /* 0x00000003060075a7 */ /* 0x000e62000800017f */
[----:B------:R-:W-:-:S05]  /*6c00*/  VIADD R0, R12, 0x1 ;  /* 0x000000010c007836 */ /* 0x000fca0000000000 */
[----:B------:R-:W-:-:S04]  /*6c10*/  ISETP.NE.AND P1, PT, R0, 0x12, PT ;  /* 0x000000120000780c */ /* 0x000fc80003f25270 */
[----:B0-----:R-:W-:Y:S02]  /*6c20*/  SEL R2, RZ, 0x1, P1 ;  /* 0x00000001ff027807 */ /* 0x001fe40000800000 */
[----:B------:R-:W-:Y:S02]  /*6c30*/  SEL R0, R0, RZ, P1 ;  /* 0x000000ff00007207 */ /* 0x000fe40000800000 */
[----:B------:R-:W-:-:S03]  /*6c40*/  LOP3.LUT R9, R9, R2, RZ, 0x3c, !PT ;  /* 0x0000000209097212 */ /* 0x000fc600078e3cff */
[----:B------:R-:W-:Y:S01]  /*6c50*/  IMAD R7, R0, 0x8, R5 ;  /* 0x0000000800077824 */ /* 0x000fe200078e0205 */
[----:B------:R-:W-:Y:S01]  /*6c60*/  SHF.L.U32 R4, R9, 0x1f, RZ ;  /* 0x0000001f09047819 */ /* 0x000fe200000006ff */
[----:B-1----:R-:W-:Y:S06]  /*6c70*/  @!P0 BRA `(.L_x_129) ;  /* 0x0000000800cc8947 */ /* 0x002fec0003800000 */
.L_x_154:
[----:B------:R-:W1:Y:S01]  /*6c80*/  SYNCS.PHASECHK.TRANS64.TRYWAIT P0, [R7+URZ], R4 ;  /* 0x00000004070075a7 */ /* 0x000e62000800017f */
[----:B------:R-:W-:-:S05]  /*6c90*/  VIADD R0, R0, 0x1 ;  /* 0x0000000100007836 */ /* 0x000fca0000000000 */
[----:B------:R-:W-:-:S04]  /*6ca0*/  ISETP.NE.AND P1, PT, R0, 0x12, PT ;  /* 0x000000120000780c */ /* 0x000fc80003f25270 */
[----:B------:R-:W-:Y:S02]  /*6cb0*/  SEL R2, RZ, 0x1, P1 ;  /* 0x00000001ff027807 */ /* 0x000fe40000800000 */
[----:B------:R-:W-:Y:S02]  /*6cc0*/  SEL R0, R0, RZ, P1 ;  /* 0x000000ff00007207 */ /* 0x000fe40000800000 */
[----:B------:R-:W-:-:S03]  /*6cd0*/  LOP3.LUT R9, R9, R2, RZ, 0x3c, !PT ;  /* 0x0000000209097212 */ /* 0x000fc600078e3cff */
[----:B0-----:R-:W-:Y:S01]  /*6ce0*/  IMAD R6, R0, 0x8, R5 ;  /* 0x0000000800067824 */ /* 0x001fe200078e0205 */
[----:B------:R-:W-:Y:S01]  /*6cf0*/  SHF.L.U32 R3, R9, 0x1f, RZ ;  /* 0x0000001f09037819 */ /* 0x000fe200000006ff */
[----:B-1----:R-:W-:Y:S06]  /*6d00*/  @!P0 BRA `(.L_x_130) ;  /* 0x0000000800bc8947 */ /* 0x002fec0003800000 */
.L_x_155:
        /* <DEDUP_REMOVED lines=9> */
.L_x_156:
        /* <DEDUP_REMOVED lines=9> */
.L_x_157:
        /* <DEDUP_REMOVED lines=9> */
.L_x_158:
        /* <DEDUP_REMOVED lines=9> */
.L_x_159:
        /* <DEDUP_REMOVED lines=9> */
.L_x_160:
        /* <DEDUP_REMOVED lines=9> */
.L_x_161:
        /* <DEDUP_REMOVED lines=9> */
.L_x_162:
        /* <DEDUP_REMOVED lines=9> */
.L_x_163:
        /* <DEDUP_REMOVED lines=9> */
.L_x_164:
        /* <DEDUP_REMOVED lines=9> */
.L_x_165:
        /* <DEDUP_REMOVED lines=9> */
.L_x_166:
        /* <DEDUP_REMOVED lines=9> */
.L_x_167:
        /* <DEDUP_REMOVED lines=9> */
.L_x_168:
[----:B------:R-:W1:Y:S01]  /*7460*/  SYNCS.PHASECHK.TRANS64.TRYWAIT P0, [R7+URZ], R4 ;  /* 0x00000004070075a7 */ /* 0x000e62000800017f */
[----:B------:R-:W-:-:S05]  /*7470*/  VIADD R0, R0, 0x1 ;  /* 0x0000000100007836 */ /* 0x000fca0000000000 */
[----:B------:R-:W-:-:S04]  /*7480*/  ISETP.NE.AND P1, PT, R0, 0x12, PT ;  /* 0x000000120000780c */ /* 0x000fc80003f25270 */
[----:B------:R-:W-:Y:S02]  /*7490*/  SEL R2, RZ, 0x1, P1 ;  /* 0x00000001ff027807 */ /* 0x000fe40000800000 */
[----:B------:R-:W-:Y:S02]  /*74a0*/  SEL R0, R0, RZ, P1 ;  /* 0x000000ff00007207 */ /* 0x000fe40000800000 */
[----:B------:R-:W-:Y:S01]  /*74b0*/  LOP3.LUT R2, R9, R2, RZ, 0x3c, !PT ;  /* 0x0000000209027212 */ /* 0x000fe200078e3cff */
[----:B-1----:R-:W-:Y:S06]  /*74c0*/  @!P0 BRA `(.L_x_144) ;  /* 0x0000000400e48947 */ /* 0x002fec0003800000 */
.L_x_169:
[----:B------:R-:W-:Y:S01]  /*74d0*/  IMAD R5, R0, 0x8, R5 ;  /* 0x0000000800057824 */ /* 0x000fe200078e0205 */
[----:B------:R-:W-:-:S07]  /*74e0*/  SHF.L.U32 R0, R2, 0x1f, RZ ;  /* 0x0000001f02007819 */ /* 0x000fce00000006ff */
.L_x_145:
[----:B--2---:R2:W3:Y:S02]  /*74f0*/  SYNCS.PHASECHK.TRANS64.TRYWAIT P0, [R5+URZ], R0 ;  /* 0x00000000050075a7 */ /* 0x0044e4000800017f */
[----:B---3--:R-:W-:Y:S05]  /*7500*/  @!P0 NANOSLEEP.SYNCS 0x989680 ;  /* 0x009896800000895d */ /* 0x008fea0003900000 */
[----:B------:R-:W3:Y:S02]  /*7510*/  @!P0 SYNCS.PHASECHK.TRANS64 P0, [R5+URZ], R0 ;  /* 0x00000000050085a7 */ /* 0x000ee4000800007f */
[----:B---3--:R-:W-:Y:S05]  /*7520*/  @!P0 BRA `(.L_x_145) ;  /* 0xfffffffc00f08947 */ /* 0x008fea000383ffff */
.L_x_126:
[----:B------:R-:W-:Y:S05]  /*7530*/  BSYNC B0 ;  /* 0x0000000000007941 */ /* 0x000fea0003800000 */
.L_x_125:
[----:B------:R-:W-:Y:S05]  /*7540*/  EXIT ;  /* 0x000000000000794d */ /* 0x000fea0003800000 */
.L_x_22:
[----:B-1----:R-:W-:-:S04]  /*7550*/  IMAD.U32 R9, RZ, RZ, UR6 ;  /* 0x00000006ff097e24 */ /* 0x002fc8000f8e00ff */
[----:B------:R1:W3:Y:S03]  /*7560*/  SYNCS.PHASECHK.TRANS64.TRYWAIT P0, [R9+URZ], R8 ;  /* 0x00000008090075a7 */ /* 0x0002e6000800017f */
[----:B---3--:R-:W-:Y:S05]  /*7570*/  @!P0 NANOSLEEP.SYNCS 0x989680 ;  /* 0x009896800000895d */ /* 0x008fea0003900000 */
[----:B------:R-:W3:Y:S02]  /*7580*/  @!P0 SYNCS.PHASECHK.TRANS64 P0, [R9+URZ], R8 ;  /* 0x00000008090085a7 */ /* 0x000ee4000800007f */
[----:B---3--:R-:W-:Y:S05]  /*7590*/  @!P0 BRA `(.L_x_22) ;  /* 0xfffffffc00ec8947 */ /* 0x008fea000383ffff */
[----:B------:R-:W-:Y:S05]  /*75a0*/  BRA `(.L_x_21) ;  /* 0xffffffa000907947 */ /* 0x000fea000383ffff */
.L_x_28:
[----:B-1----:R-:W-:-:S04]  /*75b0*/  IMAD.U32 R11, RZ, RZ, UR12 ;  /* 0x0000000cff0b7e24 */ /* 0x002fc8000f8e00ff */
[----:B------:R1:W3:Y:S03]  /*75c0*/  SYNCS.PHASECHK.TRANS64.TRYWAIT P0, [R11+URZ], R10 ;  /* 0x0000000a0b0075a7 */ /* 0x0002e6000800017f */
[----:B---3--:R-:W-:Y:S05]  /*75d0*/  @!P0 NANOSLEEP.SYNCS 0x989680 ;  /* 0x009896800000895d */ /* 0x008fea0003900000 */
[----:B------:R-:W3:Y:S02]  /*75e0*/  @!P0 SYNCS.PHASECHK.TRANS64 P0, [R11+URZ], R10 ;  /* 0x0000000a0b0085a7 */ /* 0x000ee4000800007f */
[----:B---3--:R-:W-:Y:S05]  /*75f0*/  @!P0 BRA `(.L_x_28) ;  /* 0xfffffffc00ec8947 */ /* 0x008fea000383ffff */
[----:B------:R-:W-:Y:S05]  /*7600*/  BRA `(.L_x_27) ;  /* 0xffffffa800187947 */ /* 0x000fea000383ffff */
.L_x_113:
[----:B------:R-:W-:Y:S01]  /*7610*/  BSSY B1, `(.L_x_146) ;  /* 0x0000006000017945 */ /* 0x000fe20003800000 */
[----:B------:R-:W-:-:S07]  /*7620*/  IMAD.MOV.U32 R7, RZ, RZ, -0x1 ;  /* 0xffffffffff077424 */ /* 0x000fce00078e00ff */
[----:B------:R-:W-:Y:S05]  /*7630*/  WARPSYNC.COLLECTIVE R7, `(.L_x_147) ;  /* 0x00000000070c7348 */ /* 0x000fea0003c00000 */
[----:B------:R-:W-:Y:S02]  /*7640*/  ELECT P0, UR62, PT ;  /* 0x00000000003e782f */ /* 0x000fe40003800000 */
[----:B------:R-:W-:Y:S01]  /*7650*/  MOV R7, UR62 ;  /* 0x0000003e00077c02 */ /* 0x000fe20008000f00 */
[----:B------:R-:W-:Y:S10]  /*7660*/  ENDCOLLECTIVE ;  /* 0x000000000000791b */ /* 0x000ff40003800000 */
.L_x_147:
[----:B------:R-:W-:Y:S05]  /*7670*/  BSYNC B1 ;  /* 0x0000000000017941 */ /* 0x000fea0003800000 */
.L_x_146:
[----:B------:R-:W-:Y:S05]  /*7680*/  BRA `(.L_x_148) ;  /* 0xffffffe800407947 */ /* 0x000fea000383ffff */
.L_x_116:
[----:B0-----:R0:W1:Y:S02]  /*7690*/  SYNCS.PHASECHK.TRANS64.TRYWAIT P0, [R18+URZ+0x90], R9 ;  /* 0x00009009120075a7 */ /* 0x001064000800017f */
[----:B-1----:R-:W-:Y:S05]  /*76a0*/  @!P0 NANOSLEEP.SYNCS 0x989680 ;  /* 0x009896800000895d */ /* 0x002fea0003900000 */
[----:B------:R-:W1:Y:S02]  /*76b0*/  @!P0 SYNCS.PHASECHK.TRANS64 P0, [R18+URZ+0x90], R9 ;  /* 0x00009009120085a7 */ /* 0x000e64000800007f */
[----:B-1----:R-:W-:Y:S05]  /*76c0*/  @!P0 BRA `(.L_x_116) ;  /* 0xfffffffc00f08947 */ /* 0x002fea000383ffff */
[----:B------:R-:W-:Y:S05]  /*76d0*/  BRA `(.L_x_149) ;  /* 0xffffffe8007c7947 */ /* 0x000fea000383ffff */
.L_x_124:
[----:B------:R-:W-:Y:S01]  /*76e0*/  BSSY B0, `(.L_x_150) ;  /* 0x0000006000007945 */ /* 0x000fe20003800000 */
[----:B------:R-:W-:-:S07]  /*76f0*/  IMAD.MOV.U32 R7, RZ, RZ, -0x1 ;  /* 0xffffffffff077424 */ /* 0x000fce00078e00ff */
[----:B------:R-:W-:Y:S05]  /*7700*/  WARPSYNC.COLLECTIVE R7, `(.L_x_151) ;  /* 0x00000000070c7348 */ /* 0x000fea0003c00000 */
[----:B------:R-:W-:Y:S02]  /*7710*/  ELECT P0, UR62, PT ;  /* 0x00000000003e782f */ /* 0x000fe40003800000 */
[----:B------:R-:W-:Y:S01]  /*7720*/  MOV R7, UR62 ;  /* 0x0000003e00077c02 */ /* 0x000fe20008000f00 */
[----:B------:R-:W-:Y:S10]  /*7730*/  ENDCOLLECTIVE ;  /* 0x000000000000791b */ /* 0x000ff40003800000 */
.L_x_151:
[----:B------:R-:W-:Y:S05]  /*7740*/  BSYNC B0 ;  /* 0x0000000000007941 */ /* 0x000fea0003800000 */
.L_x_150:
[----:B------:R-:W-:Y:S05]  /*7750*/  BRA `(.L_x_152) ;  /* 0xfffffff000d07947 */ /* 0x000fea000383ffff */
.L_x_128:
[----:B0-----:R0:W1:Y:S02]  /*7760*/  SYNCS.PHASECHK.TRANS64.TRYWAIT P0, [R7+URZ], R2 ;  /* 0x00000002070075a7 */ /* 0x001064000800017f */
[----:B-1----:R-:W-:Y:S05]  /*7770*/  @!P0 NANOSLEEP.SYNCS 0x989680 ;  /* 0x009896800000895d */ /* 0x002fea0003900000 */
[----:B------:R-:W1:Y:S02]  /*7780*/  @!P0 SYNCS.PHASECHK.TRANS64 P0, [R7+URZ], R2 ;  /* 0x00000002070085a7 */ /* 0x000e64000800007f */
[----:B-1----:R-:W-:Y:S05]  /*7790*/  @!P0 BRA `(.L_x_128) ;  /* 0xfffffffc00f08947 */ /* 0x002fea000383ffff */
[----:B------:R-:W-:Y:S05]  /*77a0*/  BRA `(.L_x_153) ;  /* 0xfffffff400107947 */ /* 0x000fea000383ffff */
.L_x_129:
[----:B0-----:R0:W1:Y:S02]  /*77b0*/  SYNCS.PHASECHK.TRANS64.TRYWAIT P0, [R6+URZ], R3 ;  /* 0x00000003060075a7 */ /* 0x001064000800017f */
[----:B-1----:R-:W-:Y:S05]  /*77c0*/  @!P0 NANOSLEEP.SYNCS 0x989680 ;  /* 0x009896800000895d */ /* 0x002fea0003900000 */
[----:B------:R-:W1:Y:S02]  /*77d0*/  @!P0 SYNCS.PHASECHK.TRANS64 P0, [R6+URZ], R3 ;  /* 0x00000003060085a7 */ /* 0x000e64000800007f */
[----:B-1----:R-:W-:Y:S05]  /*77e0*/  @!P0 BRA `(.L_x_129) ;  /* 0xfffffffc00f08947 */ /* 0x002fea000383ffff */
[----:B------:R-:W-:Y:S05]  /*77f0*/  BRA `(.L_x_154) ;  /* 0xfffffff400207947 */ /* 0x000fea000383ffff */
.L_x_130:
[----:B0-----:R0:W1:Y:S02]  /*7800*/  SYNCS.PHASECHK.TRANS64.TRYWAIT P0, [R7+URZ], R4 ;  /* 0x00000004070075a7 */ /* 0x001064000800017f */
[----:B-1----:R-:W-:Y:S05]  /*7810*/  @!P0 NANOSLEEP.SYNCS 0x989680 ;  /* 0x009896800000895d */ /* 0x002fea0003900000 */
[----:B------:R-:W1:Y:S02]  /*7820*/  @!P0 SYNCS.PHASECHK.TRANS64 P0, [R7+URZ], R4 ;  /* 0x00000004070085a7 */ /* 0x000e64000800007f */
[----:B-1----:R-:W-:Y:S05]  /*7830*/  @!P0 BRA `(.L_x_130) ;  /* 0xfffffffc00f08947 */ /* 0x002fea000383ffff */
[----:B------:R-:W-:Y:S05]  /*7840*/  BRA `(.L_x_155) ;  /* 0xfffffff400307947 */ /* 0x000fea000383ffff */
.L_x_131:
[----:B0-----:R0:W1:Y:S02]  /*7850*/  SYNCS.PHASECHK.TRANS64.TRYWAIT P0, [R6+URZ], R3 ;  /* 0x00000003060075a7 */ /* 0x001064000800017f */
[----:B-1----:R-:W-:Y:S05]  /*7860*/  @!P0 NANOSLEEP.SYNCS 0x989680 ;  /* 0x009896800000895d */ /* 0x002fea0003900000 */
[----:B------:R-:W1:Y:S02]  /*7870*/  @!P0 SYNCS.PHASECHK.TRANS64 P0, [R6+URZ], R3 ;  /* 0x00000003060085a7 */ /* 0x000e64000800007f */
[----:B-1----:R-:W-:Y:S05]  /*7880*/  @!P0 BRA `(.L_x_131) ;  /* 0xfffffffc00f08947 */ /* 0x002fea000383ffff */
[----:B------:R-:W-:Y:S05]  /*7890*/  BRA `(.L_x_156) ;  /* 0xfffffff400407947 */ /* 0x000fea000383ffff */
.L_x_132:
[----:B0-----:R0:W1:Y:S02]  /*78a0*/  SYNCS.PHASECHK.TRANS64.TRYWAIT P0, [R7+URZ], R4 ;  /* 0x00000004070075a7 */ /* 0x001064000800017f */
[----:B-1----:R-:W-:Y:S05]  /*78b0*/  @!P0 NANOSLEEP.SYNCS 0x989680 ;  /* 0x009896800000895d */ /* 0x002fea0003900000 */
[----:B------:R-:W1:Y:S02]  /*78c0*/  @!P0 SYNCS.PHASECHK.TRANS64 P0, [R7+URZ], R4 ;  /* 0x00000004070085a7 */ /* 0x000e64000800007f */
[----:B-1----:R-:W-:Y:S05]  /*78d0*/  @!P0 BRA `(.L_x_132) ;  /* 0xfffffffc00f08947 */ /* 0x002fea000383ffff */
[----:B------:R-:W-:Y:S05]  /*78e0*/  BRA `(.L_x_157) ;  /* 0xfffffff400507947 */ /* 0x000fea000383ffff */
.L_x_133:
[----:B0-----:R0:W1:Y:S02]  /*78f0*/  SYNCS.PHASECHK.TRANS64.TRYWAIT P0, [R6+URZ], R3 ;  /* 0x00000003060075a7 */ /* 0x001064000800017f */
[----:B-1----:R-:W-:Y:S05]  /*7900*/  @!P0 NANOSLEEP.SYNCS 0x989680 ;  /* 0x009896800000895d */ /* 0x002fea0003900000 */
[----:B------:R-:W1:Y:S02]  /*7910*/  @!P0 SYNCS.PHASECHK.TRANS64 P0, [R6+URZ], R3 ;  /* 0x00000003060085a7 */ /* 0x000e64000800007f */
[----:B-1----:R-:W-:Y:S05]  /*7920*/  @!P0 BRA `(.L_x_133) ;  /* 0xfffffffc00f08947 */ /* 0x002fea000383ffff */
[----:B------:R-:W-:Y:S05]  /*7930*/  BRA `(.L_x_158) ;  /* 0xfffffff400607947 */ /* 0x000fea000383ffff */
.L_x_134:
[----:B0-----:R0:W1:Y:S02]  /*7940*/  SYNCS.PHASECHK.TRANS64.TRYWAIT P0, [R7+URZ], R4 ;  /* 0x00000004070075a7 */ /* 0x001064000800017f */
[----:B-1----:R-:W-:Y:S05]  /*7950*/  @!P0 NANOSLEEP.SYNCS 0x989680 ;  /* 0x009896800000895d */ /* 0x002fea0003900000 */
[----:B------:R-:W1:Y:S02]  /*7960*/  @!P0 SYNCS.PHASECHK.TRANS64 P0, [R7+URZ], R4 ;  /* 0x00000004070085a7 */ /* 0x000e64000800007f */
[----:B-1----:R-:W-:Y:S05]  /*7970*/  @!P0 BRA `(.L_x_134) ;  /* 0xfffffffc00f08947 */ /* 0x002fea000383ffff */
[----:B------:R-:W-:Y:S05]  /*7980*/  BRA `(.L_x_159) ;  /* 0xfffffff400707947 */ /* 0x000fea000383ffff */
.L_x_135:
[----:B0-----:R0:W1:Y:S02]  /*7990*/  SYNCS.PHASECHK.TRANS64.TRYWAIT P0, [R6+URZ], R3 ;  /* 0x00000003060075a7 */ /* 0x001064000800017f */
[----:B-1----:R-:W-:Y:S05]  /*79a0*/  @!P0 NANOSLEEP.SYNCS 0x989680 ;  /* 0x009896800000895d */ /* 0x002fea0003900000 */
[----:B------:R-:W1:Y:S02]  /*79b0*/  @!P0 SYNCS.PHASECHK.TRANS64 P0, [R6+URZ], R3 ;  /* 0x00000003060085a7 */ /* 0x000e64000800007f */
[----:B-1----:R-:W-:Y:S05]  /*79c0*/  @!P0 BRA `(.L_x_135) ;  /* 0xfffffffc00f08947 */ /* 0x002fea000383ffff */
[----:B------:R-:W-:Y:S05]  /*79d0*/  BRA `(.L_x_160) ;  /* 0xfffffff400807947 */ /* 0x000fea000383ffff */
.L_x_136:
[----:B0-----:R0:W1:Y:S02]  /*79e0*/  SYNCS.PHASECHK.TRANS64.TRYWAIT P0, [R7+URZ], R4 ;  /* 0x00000004070075a7 */ /* 0x001064000800017f */
[----:B-1----:R-:W-:Y:S05]  /*79f0*/  @!P0 NANOSLEEP.SYNCS 0x989680 ;  /* 0x009896800000895d */ /* 0x002fea0003900000 */
[----:B------:R-:W1:Y:S02]  /*7a00*/  @!P0 SYNCS.PHASECHK.TRANS64 P0, [R7+URZ], R4 ;  /* 0x00000004070085a7 */ /* 0x000e64000800007f */
[----:B-1----:R-:W-:Y:S05]  /*7a10*/  @!P0 BRA `(.L_x_136) ;  /* 0xfffffffc00f08947 */ /* 0x002fea000383ffff */
[----:B------:R-:W-:Y:S05]  /*7a20*/  BRA `(.L_x_161) ;  /* 0xfffffff400907947 */ /* 0x000fea000383ffff */
.L_x_137:
[----:B0-----:R0:W1:Y:S02]  /*7a30*/  SYNCS.PHASECHK.TRANS64.TRYWAIT P0, [R6+URZ], R3 ;  /* 0x00000003060075a7 */ /* 0x001064000800017f */
[----:B-1----:R-:W-:Y:S05]  /*7a40*/  @!P0 NANOSLEEP.SYNCS 0x989680 ;  /* 0x009896800000895d */ /* 0x002fea0003900000 */
[----:B------:R-:W1:Y:S02]  /*7a50*/  @!P0 SYNCS.PHASECHK.TRANS64 P0, [R6+URZ], R3 ;  /* 0x00000003060085a7 */ /* 0x000e64000800007f */
[----:B-1----:R-:W-:Y:S05]  /*7a60*/  @!P0 BRA `(.L_x_137) ;  /* 0xfffffffc00f08947 */ /* 0x002fea000383ffff */
[----:B------:R-:W-:Y:S05]  /*7a70*/  BRA `(.L_x_162) ;  /* 0xfffffff400a07947 */ /* 0x000fea000383ffff */
.L_x_138:
[----:B0-----:R0:W1:Y:S02]  /*7a80*/  SYNCS.PHASECHK.TRANS64.TRYWAIT P0, [R7+URZ], R4 ;  /* 0x00000004070075a7 */ /* 0x001064000800017f */
[----:B-1----:R-:W-:Y:S05]  /*7a90*/  @!P0 NANOSLEEP.SYNCS 0x989680 ;  /* 0x009896800000895d */ /* 0x002fea0003900000 */
[----:B------:R-:W1:Y:S02]  /*7aa0*/  @!P0 SYNCS.PHASECHK.TRANS64 P0, [R7+URZ], R4 ;  /* 0x00000004070085a7 */ /* 0x000e64000800007f */
[----:B-1----:R-:W-:Y:S05]  /*7ab0*/  @!P0 BRA `(.L_x_138) ;  /* 0xfffffffc00f08947 */ /* 0x002fea000383ffff */
[----:B------:R-:W-:Y:S05]  /*7ac0*/  BRA `(.L_x_163) ;  /* 0xfffffff400b07947 */ /* 0x000fea000383ffff */
.L_x_139:
[----:B0-----:R0:W1:Y:S02]  /*7ad0*/  SYNCS.PHASECHK.TRANS64.TRYWAIT P0, [R6+URZ], R3 ;  /* 0x00000003060075a7 */ /* 0x001064000800017f */
[----:B-1----:R-:W-:Y:S05]  /*7ae0*/  @!P0 NANOSLEEP.SYNCS 0x989680 ;  /* 0x009896800000895d */ /* 0x002fea0003900000 */
[----:B------:R-:W1:Y:S02]  /*7af0*/  @!P0 SYNCS.PHASECHK.TRANS64 P0, [R6+URZ], R3 ;  /* 0x00000003060085a7 */ /* 0x000e64000800007f */
[----:B-1----:R-:W-:Y:S05]  /*7b00*/  @!P0 BRA `(.L_x_139) ;  /* 0xfffffffc00f08947 */ /* 0x002fea000383ffff */
[----:B------:R-:W-:Y:S05]  /*7b10*/  BRA `(.L_x_164) ;  /* 0xfffffff400c07947 */ /* 0x000fea000383ffff */
.L_x_140:
[----:B0-----:R0:W1:Y:S02]  /*7b20*/  SYNCS.PHASECHK.TRANS64.TRYWAIT P0, [R7+URZ], R4 ;  /* 0x00000004070075a7 */ /* 0x001064000800017f */
[----:B-1----:R-:W-:Y:S05]  /*7b30*/  @!P0 NANOSLEEP.SYNCS 0x989680 ;  /* 0x009896800000895d */ /* 0x002fea0003900000 */
[----:B------:R-:W1:Y:S02]  /*7b40*/  @!P0 SYNCS.PHASECHK.TRANS64 P0, [R7+URZ], R4 ;  /* 0x00000004070085a7 */ /* 0x000e64000800007f */
[----:B-1----:R-:W-:Y:S05]  /*7b50*/  @!P0 BRA `(.L_x_140) ;  /* 0xfffffffc00f08947 */ /* 0x002fea000383ffff */
[----:B------:R-:W-:Y:S05]  /*7b60*/  BRA `(.L_x_165) ;  /* 0xfffffff400d07947 */ /* 0x000fea000383ffff */
.L_x_141:
[----:B0-----:R0:W1:Y:S02]  /*7b70*/  SYNCS.PHASECHK.TRANS64.TRYWAIT P0, [R6+URZ], R3 ;  /* 0x00000003060075a7 */ /* 0x001064000800017f */
[----:B-1----:R-:W-:Y:S05]  /*7b80*/  @!P0 NANOSLEEP.SYNCS 0x989680 ;  /* 0x009896800000895d */ /* 0x002fea0003900000 */
[----:B------:R-:W1:Y:S02]  /*7b90*/  @!P0 SYNCS.PHASECHK.TRANS64 P0, [R6+URZ], R3 ;  /* 0x00000003060085a7 */ /* 0x000e64000800007f */
[----:B-1----:R-:W-:Y:S05]  /*7ba0*/  @!P0 BRA `(.L_x_141) ;  /* 0xfffffffc00f08947 */ /* 0x002fea000383ffff */
[----:B------:R-:W-:Y:S05]  /*7bb0*/  BRA `(.L_x_166) ;  /* 0xfffffff400e07947 */ /* 0x000fea000383ffff */
.L_x_142:
[----:B0-----:R0:W1:Y:S02]  /*7bc0*/  SYNCS.PHASECHK.TRANS64.TRYWAIT P0, [R7+URZ], R4 ;  /* 0x00000004070075a7 */ /* 0x001064000800017f */
[----:B-1----:R-:W-:Y:S05]  /*7bd0*/  @!P0 NANOSLEEP.SYNCS 0x989680 ;  /* 0x009896800000895d */ /* 0x002fea0003900000 */
[----:B------:R-:W1:Y:S02]  /*7be0*/  @!P0 SYNCS.PHASECHK.TRANS64 P0, [R7+URZ], R4 ;  /* 0x00000004070085a7 */ /* 0x000e64000800007f */
[----:B-1----:R-:W-:Y:S05]  /*7bf0*/  @!P0 BRA `(.L_x_142) ;  /* 0xfffffffc00f08947 */ /* 0x002fea000383ffff */
[----:B------:R-:W-:Y:S05]  /*7c00*/  BRA `(.L_x_167) ;  /* 0xfffffff400f07947 */ /* 0x000fea000383ffff */
.L_x_143:
[----:B0-----:R0:W1:Y:S02]  /*7c10*/  SYNCS.PHASECHK.TRANS64.TRYWAIT P0, [R6+URZ], R3 ;  /* 0x00000003060075a7 */ /* 0x001064000800017f */
[----:B-1----:R-:W-:Y:S05]  /*7c20*/  @!P0 NANOSLEEP.SYNCS 0x989680 ;  /* 0x009896800000895d */ /* 0x002fea0003900000 */
[----:B------:R-:W1:Y:S02]  /*7c30*/  @!P0 SYNCS.PHASECHK.TRANS64 P0, [R6+URZ], R3 ;  /* 0x00000003060085a7 */ /* 0x000e64000800007f */
[----:B-1----:R-:W-:Y:S05]  /*7c40*/  @!P0 BRA `(.L_x_143) ;  /* 0xfffffffc00f08947 */ /* 0x002fea000383ffff */
[----:B------:R-:W-:Y:S05]  /*7c50*/  BRA `(.L_x_168) ;  /* 0xfffffff800007947 */ /* 0x000fea000383ffff */
.L_x_144:
[----:B-1----:R1:W2:Y:S02]  /*7c60*/  SYNCS.PHASECHK.TRANS64.TRYWAIT P0, [R7+URZ], R4 ;  /* 0x00000004070075a7 */ /* 0x0022a4000800017f */
[----:B--2---:R-:W-:Y:S05]  /*7c70*/  @!P0 NANOSLEEP.SYNCS 0x989680 ;  /* 0x009896800000895d */ /* 0x004fea0003900000 */
[----:B------:R-:W2:Y:S02]  /*7c80*/  @!P0 SYNCS.PHASECHK.TRANS64 P0, [R7+URZ], R4 ;  /* 0x00000004070085a7 */ /* 0x000ea4000800007f */
[----:B--2---:R-:W-:Y:S05]  /*7c90*/  @!P0 BRA `(.L_x_144) ;  /* 0xfffffffc00f08947 */ /* 0x004fea000383ffff */
[----:B------:R-:W-:Y:S05]  /*7ca0*/  BRA `(.L_x_169) ;  /* 0xfffffff800087947 */ /* 0x000fea000383ffff */
.L_x_170:
[----:B------:R-:W-:-:S00]  /*7cb0*/  BRA `(.L_x_170) ;  /* 0xfffffffc00fc7947 */ /* 0x000fc0000383ffff */
[----:B------:R-:W-:-:S00]  /*7cc0*/  NOP ;  /* 0x0000000000007918 */ /* 0x000fc00000000000 */
        /* <DEDUP_REMOVED lines=11> */
.L_x_171:


//--------------------- .nv.shared._ZN7cutlass13device_kernelINS_4gemm6kernel13GemmUniversalIN4cute5tupleIJiiiiEEENS1_10collective13CollectiveMmaINS1_37MainloopSm90TmaGmmaWarpSpecializedFP8ILi18ENS5_IJNS4_1CILi2EEESB_NSA_ILi1EEEEEENS1_35KernelTmaWarpSpecializedCooperativeEEENS5_IJNSA_ILi128EEENSA_ILi64EEESH_EEENS_12float_e5m2_tENS5_IJlSC_lEEESJ_SK_NS4_8TiledMMAINS4_8MMA_AtomIJNS4_4SM904GMMA30MMA_64x64x32_F32E5M2E5M2_SS_TNILNSO_7ScaleInE1ELSQ_1EEEEEENS4_6LayoutINS5_IJSB_SC_SC_EEENS5_IJSC_NSA_ILi0EEESV_EEEEENS5_IJNS4_10UnderscoreESY_SY_EEEEENS4_23SM90_TMA_LOAD_MULTICASTENS4_14ComposedLayoutINS4_7SwizzleILi2ELi4ELi3EEENS4_18smem_ptr_flag_bitsILi8EEENST_INS5_IJNSA_ILi8EEESH_EEENS5_IJSH_SC_EEEEEEEvNS4_8identityES11_S1B_vS1C_EENS_8epilogue10collective6detail29Sm90TmaWarpSpecializedAdapterINS1F_15DefaultEpilogueISJ_SK_SK_NS1E_6thread17LinearCombinationISJ_Li1EffLNS1J_9ScaleType4KindE0ELNS_15FloatRoundStyleE2ESJ_EENS1_15EpilogueDefaultEEEEEvvEEEEvNT_6ParamsE --------------------------
	.section	.nv.shared._ZN7cutlass13device_kernelINS_4gemm6kernel13GemmUniversalIN4cute5tupleIJiiiiEEENS1_10collective13CollectiveMmaINS1_37MainloopSm90TmaGmmaWarpSpecializedFP8ILi18ENS5_IJNS4_1CILi2EEESB_NSA_ILi1EEEEEENS1_35KernelTmaWarpSpecializedCooperativeEEENS5_IJNSA_ILi128EEENSA_ILi64EEESH_EEENS_12float_e5m2_tENS5_IJlSC_lEEESJ_SK_NS4_8TiledMMAINS4_8MMA_AtomIJNS4_4SM904GMMA30MMA_64x64x32_F32E5M2E5M2_SS_TNILNSO_7ScaleInE1ELSQ_1EEEEEENS4_6LayoutINS5_IJSB_SC_SC_EEENS5_IJSC_NSA_ILi0EEESV_EEEEENS5_IJNS4_10UnderscoreESY_SY_EEEEENS4_23SM90_TMA_LOAD_MULTICASTENS4_14ComposedLayoutINS4_7SwizzleILi2ELi4ELi3EEENS4_18smem_ptr_flag_bitsILi8EEENST_INS5_IJNSA_ILi8EEESH_EEENS5_IJSH_SC_EEEEEEEvNS4_8identityES11_S1B_vS1C_EENS_8epilogue10collective6detail29Sm90TmaWarpSpecializedAdapterINS1F_15DefaultEpilogueISJ_SK_SK_NS1E_6thread17LinearCombinationISJ_Li1EffLNS1J_9ScaleType4KindE0ELNS_15FloatRoundStyleE2ESJ_EENS1_15EpilogueDefaultEEEEEvvEEEEvNT_6ParamsE,"aw",@nobits
	.sectionflags	@""
	.align	16
	.zero		1024


//--------------------- .nv.shared.reserved.0     --------------------------
	.section	.nv.shared.reserved.0,"aw",@nobits
	.weak		__nv_reservedSMEM_offset_0_alias
	.size		__nv_reservedSMEM_offset_0_alias, 0, 0
	.other		__nv_reservedSMEM_offset_0_alias,@"STO_CUDA_RESERVED_SHARED STV_DEFAULT"
__nv_reservedSMEM_offset_0_alias:
	.zero		0


//--------------------- .nv.global                --------------------------
	.section	.nv.global,"aw",@nobits
.nv.global:
	.type		_ZN40_INTERNAL_4712b036_4_k_cu_6b2f79df_287464cute1_E,@object
	.size		_ZN40_INTERNAL_4712b036_4_k_cu_6b2f79df_287464cute1_E,(_ZN40_INTERNAL_4712b036_4_k_cu_6b2f79df_287464cuda3std3__45__cpo6cbeginE - _ZN40_INTERNAL_4712b036_4_k_cu_6b2f79df_287464cute1_E)
_ZN40_INTERNAL_4712b036_4_k_cu_6b2f79df_287464cute1_E:
	.zero		1
	.type		_ZN40_INTERNAL_4712b036_4_k_cu_6b2f79df_287464cuda3std3__45__cpo6cbeginE,@object
	.size		_ZN40_INTERNAL_4712b036_4_k_cu_6b2f79df_287464cuda3std3__45__cpo6cbeginE,(_ZN40_INTERNAL_4712b036_4_k_cu_6b2f79df_287464cuda3std3__48in_placeE - _ZN40_INTERNAL_4712b036_4_k_cu_6b2f79df_287464cuda3std3__45__cpo6cbeginE)
_ZN40_INTERNAL_4712b036_4_k_cu_6b2f79df_287464cuda3std3__45__cpo6cbeginE:
	.zero		1
	.type		_ZN40_INTERNAL_4712b036_4_k_cu_6b2f79df_287464cuda3std3__48in_placeE,@object
	.size		_ZN40_INTERNAL_4712b036_4_k_cu_6b2f79df_287464cuda3std3__48in_placeE,(_ZN40_INTERNAL_4712b036_4_k_cu_6b2f79df_287464cuda3std6ranges3__45__cpo9iter_moveE - _ZN40_INTERNAL_4712b036_4_k_cu_6b2f79df_287464cuda3std3__48in_placeE)
_ZN40_INTERNAL_4712b036_4_k_cu_6b2f79df_287464cuda3std3__48in_placeE:
	.zero		1
	.type		_ZN40_INTERNAL_4712b036_4_k_cu_6b2f79df_287464cuda3std6ranges3__45__cpo9iter_moveE,@object
	.size		_ZN40_INTERNAL_4712b036_4_k_cu_6b2f79df_287464cuda3std6ranges3__45__cpo9iter_moveE,(_ZN40_INTERNAL_4712b036_4_k_cu_6b2f79df_287464cuda3std3__45__cpo5beginE - _ZN40_INTERNAL_4712b036_4_k_cu_6b2f79df_287464cuda3std6ranges3__45__cpo9iter_moveE)
_ZN40_INTERNAL_4712b036_4_k_cu_6b2f79df_287464cuda3std6ranges3__45__cpo9iter_moveE:
	.zero		1
	.type		_ZN40_INTERNAL_4712b036_4_k_cu_6b2f79df_287464cuda3std3__45__cpo5beginE,@object
	.size		_ZN40_INTERNAL_4712b036_4_k_cu_6b2f79df_287464cuda3std3__45__cpo5beginE,(_ZN40_INTERNAL_4712b036_4_k_cu_6b2f79df_287464cuda3std3__442_GLOBAL__N__4712b036_4_k_cu_6b2f79df_287466ignoreE - _ZN40_INTERNAL_4712b036_4_k_cu_6b2f79df_287464cuda3std3__45__cpo5beginE)
_ZN40_INTERNAL_4712b036_4_k_cu_6b2f79df_287464cuda3std3__45__cpo5beginE:
	.zero		1
	.type		_ZN40_INTERNAL_4712b036_4_k_cu_6b2f79df_287464cuda3std3__442_GLOBAL__N__4712b036_4_k_cu_6b2f79df_287466ignoreE,@object
	.size		_ZN40_INTERNAL_4712b036_4_k_cu_6b2f79df_287464cuda3std3__442_GLOBAL__N__4712b036_4_k_cu_6b2f79df_287466ignoreE,(_ZN40_INTERNAL_4712b036_4_k_cu_6b2f79df_287464cute7productE - _ZN40_INTERNAL_4712b036_4_k_cu_6b2f79df_287464cuda3std3__442_GLOBAL__N__4712b036_4_k_cu_6b2f79df_287466ignoreE)
_ZN40_INTERNAL_4712b036_4_k_cu_6b2f79df_287464cuda3std3__442_GLOBAL__N__4712b036_4_k_cu_6b2f79df_287466ignoreE:
	.zero		1
	.type		_ZN40_INTERNAL_4712b036_4_k_cu_6b2f79df_287464cute7productE,@object
	.size		_ZN40_INTERNAL_4712b036_4_k_cu_6b2f79df_287464cute7productE,(_ZN40_INTERNAL_4712b036_4_k_cu_6b2f79df_287464cuda3std3__45__cpo3endE - _ZN40_INTERNAL_4712b036_4_k_cu_6b2f79df_287464cute7productE)
_ZN40_INTERNAL_4712b036_4_k_cu_6b2f79df_287464cute7productE:
	.zero		1
	.type		_ZN40_INTERNAL_4712b036_4_k_cu_6b2f79df_287464cuda3std3__45__cpo3endE,@object
	.size		_ZN40_INTERNAL_4712b036_4_k_cu_6b2f79df_287464cuda3std3__45__cpo3endE,(_ZN40_INTERNAL_4712b036_4_k_cu_6b2f79df_287464cuda3std3__419piecewise_constructE - _ZN40_INTERNAL_4712b036_4_k_cu_6b2f79df_287464cuda3std3__45__cpo3endE)
_ZN40_INTERNAL_4712b036_4_k_cu_6b2f79df_287464cuda3std3__45__cpo3endE:
	.zero		1
	.type		_ZN40_INTERNAL_4712b036_4_k_cu_6b2f79df_287464cuda3std3__419piecewise_constructE,@object
	.size		_ZN40_INTERNAL_4712b036_4_k_cu_6b2f79df_287464cuda3std3__419piecewise_constructE,(_ZN40_INTERNAL_4712b036_4_k_cu_6b2f79df_287464cuda3std3__45__cpo4cendE - _ZN40_INTERNAL_4712b036_4_k_cu_6b2f79df_287464cuda3std3__419piecewise_constructE)
_ZN40_INTERNAL_4712b036_4_k_cu_6b2f79df_287464cuda3std3__419piecewise_constructE:
	.zero		1
	.type		_ZN40_INTERNAL_4712b036_4_k_cu_6b2f79df_287464cuda3std3__45__cpo4cendE,@object
	.size		_ZN40_INTERNAL_4712b036_4_k_cu_6b2f79df_287464cuda3std3__45__cpo4cendE,(_ZN40_INTERNAL_4712b036_4_k_cu_6b2f79df_287464cuda3std6ranges3__45__cpo4swapE - _ZN40_INTERNAL_4712b036_4_k_cu_6b2f79df_287464cuda3std3__45__cpo4cendE)
_ZN40_INTERNAL_4712b036_4_k_cu_6b2f79df_287464cuda3std3__45__cpo4cendE:
	.zero		1
	.type		_ZN40_INTERNAL_4712b036_4_k_cu_6b2f79df_287464cuda3std6ranges3__45__cpo4swapE,@object
	.size		_ZN40_INTERNAL_4712b036_4_k_cu_6b2f79df_287464cuda3std6ranges3__45__cpo4swapE,(.L_7 - _ZN40_INTERNAL_4712b036_4_k_cu_6b2f79df_287464cuda3std6ranges3__45__cpo4swapE)
_ZN40_INTERNAL_4712b036_4_k_cu_6b2f79df_287464cuda3std6ranges3__45__cpo4swapE:
	.zero		1
.L_7:


//--------------------- .nv.constant0._ZN7cutlass13device_kernelINS_4gemm6kernel13GemmUniversalIN4cute5tupleIJiiiiEEENS1_10collective13CollectiveMmaINS1_37MainloopSm90TmaGmmaWarpSpecializedFP8ILi18ENS5_IJNS4_1CILi2EEESB_NSA_ILi1EEEEEENS1_35KernelTmaWarpSpecializedCooperativeEEENS5_IJNSA_ILi128EEENSA_ILi64EEESH_EEENS_12float_e5m2_tENS5_IJlSC_lEEESJ_SK_NS4_8TiledMMAINS4_8MMA_AtomIJNS4_4SM904GMMA30MMA_64x64x32_F32E5M2E5M2_SS_TNILNSO_7ScaleInE1ELSQ_1EEEEEENS4_6LayoutINS5_IJSB_SC_SC_EEENS5_IJSC_NSA_ILi0EEESV_EEEEENS5_IJNS4_10UnderscoreESY_SY_EEEEENS4_23SM90_TMA_LOAD_MULTICASTENS4_14ComposedLayoutINS4_7SwizzleILi2ELi4ELi3EEENS4_18smem_ptr_flag_bitsILi8EEENST_INS5_IJNSA_ILi8EEESH_EEENS5_IJSH_SC_EEEEEEEvNS4_8identityES11_S1B_vS1C_EENS_8epilogue10collective6detail29Sm90TmaWarpSpecializedAdapterINS1F_15DefaultEpilogueISJ_SK_SK_NS1E_6thread17LinearCombinationISJ_Li1EffLNS1J_9ScaleType4KindE0ELNS_15FloatRoundStyleE2ESJ_EENS1_15EpilogueDefaultEEEEEvvEEEEvNT_6ParamsE --------------------------
	.section	.nv.constant0._ZN7cutlass13device_kernelINS_4gemm6kernel13GemmUniversalIN4cute5tupleIJiiiiEEENS1_10collective13CollectiveMmaINS1_37MainloopSm90TmaGmmaWarpSpecializedFP8ILi18ENS5_IJNS4_1CILi2EEESB_NSA_ILi1EEEEEENS1_35KernelTmaWarpSpecializedCooperativeEEENS5_IJNSA_ILi128EEENSA_ILi64EEESH_EEENS_12float_e5m2_tENS5_IJlSC_lEEESJ_SK_NS4_8TiledMMAINS4_8MMA_AtomIJNS4_4SM904GMMA30MMA_64x64x32_F32E5M2E5M2_SS_TNILNSO_7ScaleInE1ELSQ_1EEEEEENS4_6LayoutINS5_IJSB_SC_SC_EEENS5_IJSC_NSA_ILi0EEESV_EEEEENS5_IJNS4_10UnderscoreESY_SY_EEEEENS4_23SM90_TMA_LOAD_MULTICASTENS4_14ComposedLayoutINS4_7SwizzleILi2ELi4ELi3EEENS4_18smem_ptr_flag_bitsILi8EEENST_INS5_IJNSA_ILi8EEESH_EEENS5_IJSH_SC_EEEEEEEvNS4_8identityES11_S1B_vS1C_EENS_8epilogue10collective6detail29Sm90TmaWarpSpecializedAdapterINS1F_15DefaultEpilogueISJ_SK_SK_NS1E_6thread17LinearCombinationISJ_Li1EffLNS1J_9ScaleType4KindE0ELNS_15FloatRoundStyleE2ESJ_EENS1_15EpilogueDefaultEEEEEvvEEEEvNT_6ParamsE,"a",@progbits
	.sectionflags	@""
	.align	4
.nv.constant0._ZN7cutlass13device_kernelINS_4gemm6kernel13GemmUniversalIN4cute5tupleIJiiiiEEENS1_10collective13CollectiveMmaINS1_37MainloopSm90TmaGmmaWarpSpecializedFP8ILi18ENS5_IJNS4_1CILi2EEESB_NSA_ILi1EEEEEENS1_35KernelTmaWarpSpecializedCooperativeEEENS5_IJNSA_ILi128EEENSA_ILi64EEESH_EEENS_12float_e5m2_tENS5_IJlSC_lEEESJ_SK_NS4_8TiledMMAINS4_8MMA_AtomIJNS4_4SM904GMMA30MMA_64x64x32_F32E5M2E5M2_SS_TNILNSO_7ScaleInE1ELSQ_1EEEEEENS4_6LayoutINS5_IJSB_SC_SC_EEENS5_IJSC_NSA_ILi0EEESV_EEEEENS5_IJNS4_10UnderscoreESY_SY_EEEEENS4_23SM90_TMA_LOAD_MULTICASTENS4_14ComposedLayoutINS4_7SwizzleILi2ELi4ELi3EEENS4_18smem_ptr_flag_bitsILi8EEENST_INS5_IJNSA_ILi8EEESH_EEENS5_IJSH_SC_EEEEEEEvNS4_8identityES11_S1B_vS1C_EENS_8epilogue10collective6detail29Sm90TmaWarpSpecializedAdapterINS1F_15DefaultEpilogueISJ_SK_SK_NS1E_6thread17LinearCombinationISJ_Li1EffLNS1J_9ScaleType4KindE0ELNS_15FloatRoundStyleE2ESJ_EENS1_15EpilogueDefaultEEEEEvvEEEEvNT_6ParamsE:
	.zero		1664


//--------------------- SYMBOLS --------------------------

	.type		.nv.reservedSmem.offset0,@object
	.size		.nv.reservedSmem.offset0,0x4
